//
// Generated by NVIDIA NVVM Compiler
//
// Compiler Build ID: CL-36424714
// Cuda compilation tools, release 13.0, V13.0.88
// Based on NVVM 20.0.0
//

.version 9.0
.target sm_100
.address_size 64

	// .globl	_Z7softmaxPfii
.extern .func  (.param .b32 func_retval0) vprintf
(
	.param .b64 vprintf_param_0,
	.param .b64 vprintf_param_1
)
;
.global .align 1 .b8 $str[51] = {65, 99, 116, 105, 118, 97, 116, 105, 111, 110, 32, 114, 101, 113, 117, 105, 114, 101, 100, 32, 105, 110, 32, 108, 97, 121, 101, 114, 32, 102, 117, 110, 99, 32, 97, 100, 100, 95, 97, 110, 100, 95, 97, 99, 116, 105, 118, 97, 116, 101};

.visible .entry _Z7softmaxPfii(
	.param .u64 .ptr .align 1 _Z7softmaxPfii_param_0,
	.param .u32 _Z7softmaxPfii_param_1,
	.param .u32 _Z7softmaxPfii_param_2
)
{
	.reg .pred 	%p<49>;
	.reg .b32 	%r<100>;
	.reg .b32 	%f<306>;
	.reg .b64 	%rd<63>;

	ld.param.u64 	%rd2, [_Z7softmaxPfii_param_0];
	ld.param.u32 	%r38, [_Z7softmaxPfii_param_1];
	ld.param.u32 	%r39, [_Z7softmaxPfii_param_2];
	cvta.to.global.u64 	%rd1, %rd2;
	mov.u32 	%r40, %ctaid.y;
	mov.u32 	%r41, %ntid.y;
	mov.u32 	%r42, %tid.y;
	mad.lo.s32 	%r43, %r40, %r41, %r42;
	mov.u32 	%r44, %ctaid.x;
	mov.u32 	%r45, %ntid.x;
	mov.u32 	%r46, %tid.x;
	mad.lo.s32 	%r1, %r44, %r45, %r46;
	mul.lo.s32 	%r2, %r39, %r43;
	setp.ge.s32 	%p1, %r43, %r38;
	setp.ge.s32 	%p2, %r1, %r39;
	or.pred  	%p3, %p1, %p2;
	@%p3 bra 	$L__BB0_25;
	and.b32  	%r3, %r38, 15;
	setp.lt.u32 	%p4, %r38, 16;
	mov.f32 	%f296, 0f00000000;
	mov.b32 	%r88, 0;
	@%p4 bra 	$L__BB0_4;
	and.b32  	%r88, %r38, 2147483632;
	neg.s32 	%r94, %r88;
	shl.b32 	%r6, %r39, 4;
	mov.f32 	%f296, 0f00000000;
	mul.wide.s32 	%rd5, %r39, 4;
	mov.u32 	%r93, %r1;
$L__BB0_3:
	.pragma "nounroll";
	mul.wide.s32 	%rd3, %r93, 4;
	add.s64 	%rd4, %rd1, %rd3;
	ld.global.f32 	%f29, [%rd4];
	setp.gt.f32 	%p5, %f29, %f296;
	selp.f32 	%f30, %f29, %f296, %p5;
	add.s64 	%rd6, %rd4, %rd5;
	ld.global.f32 	%f31, [%rd6];
	setp.gt.f32 	%p6, %f31, %f30;
	selp.f32 	%f32, %f31, %f30, %p6;
	add.s64 	%rd7, %rd6, %rd5;
	ld.global.f32 	%f33, [%rd7];
	setp.gt.f32 	%p7, %f33, %f32;
	selp.f32 	%f34, %f33, %f32, %p7;
	add.s64 	%rd8, %rd7, %rd5;
	ld.global.f32 	%f35, [%rd8];
	setp.gt.f32 	%p8, %f35, %f34;
	selp.f32 	%f36, %f35, %f34, %p8;
	add.s64 	%rd9, %rd8, %rd5;
	ld.global.f32 	%f37, [%rd9];
	setp.gt.f32 	%p9, %f37, %f36;
	selp.f32 	%f38, %f37, %f36, %p9;
	add.s64 	%rd10, %rd9, %rd5;
	ld.global.f32 	%f39, [%rd10];
	setp.gt.f32 	%p10, %f39, %f38;
	selp.f32 	%f40, %f39, %f38, %p10;
	add.s64 	%rd11, %rd10, %rd5;
	ld.global.f32 	%f41, [%rd11];
	setp.gt.f32 	%p11, %f41, %f40;
	selp.f32 	%f42, %f41, %f40, %p11;
	add.s64 	%rd12, %rd11, %rd5;
	ld.global.f32 	%f43, [%rd12];
	setp.gt.f32 	%p12, %f43, %f42;
	selp.f32 	%f44, %f43, %f42, %p12;
	add.s64 	%rd13, %rd12, %rd5;
	ld.global.f32 	%f45, [%rd13];
	setp.gt.f32 	%p13, %f45, %f44;
	selp.f32 	%f46, %f45, %f44, %p13;
	add.s64 	%rd14, %rd13, %rd5;
	ld.global.f32 	%f47, [%rd14];
	setp.gt.f32 	%p14, %f47, %f46;
	selp.f32 	%f48, %f47, %f46, %p14;
	add.s64 	%rd15, %rd14, %rd5;
	ld.global.f32 	%f49, [%rd15];
	setp.gt.f32 	%p15, %f49, %f48;
	selp.f32 	%f50, %f49, %f48, %p15;
	add.s64 	%rd16, %rd15, %rd5;
	ld.global.f32 	%f51, [%rd16];
	setp.gt.f32 	%p16, %f51, %f50;
	selp.f32 	%f52, %f51, %f50, %p16;
	add.s64 	%rd17, %rd16, %rd5;
	ld.global.f32 	%f53, [%rd17];
	setp.gt.f32 	%p17, %f53, %f52;
	selp.f32 	%f54, %f53, %f52, %p17;
	add.s64 	%rd18, %rd17, %rd5;
	ld.global.f32 	%f55, [%rd18];
	setp.gt.f32 	%p18, %f55, %f54;
	selp.f32 	%f56, %f55, %f54, %p18;
	add.s64 	%rd19, %rd18, %rd5;
	ld.global.f32 	%f57, [%rd19];
	setp.gt.f32 	%p19, %f57, %f56;
	selp.f32 	%f58, %f57, %f56, %p19;
	add.s64 	%rd20, %rd19, %rd5;
	ld.global.f32 	%f59, [%rd20];
	setp.gt.f32 	%p20, %f59, %f58;
	selp.f32 	%f296, %f59, %f58, %p20;
	add.s32 	%r94, %r94, 16;
	add.s32 	%r93, %r93, %r6;
	setp.eq.s32 	%p21, %r94, 0;
	@%p21 bra 	$L__BB0_4;
	bra.uni 	$L__BB0_3;
$L__BB0_4:
	setp.eq.s32 	%p22, %r3, 0;
	@%p22 bra 	$L__BB0_13;
	and.b32  	%r8, %r38, 7;
	setp.lt.u32 	%p23, %r3, 8;
	@%p23 bra 	$L__BB0_7;
	mad.lo.s32 	%r48, %r88, %r39, %r1;
	mul.wide.s32 	%rd21, %r48, 4;
	add.s64 	%rd22, %rd1, %rd21;
	ld.global.f32 	%f61, [%rd22];
	setp.gt.f32 	%p24, %f61, %f296;
	selp.f32 	%f62, %f61, %f296, %p24;
	mul.wide.s32 	%rd23, %r39, 4;
	add.s64 	%rd24, %rd22, %rd23;
	ld.global.f32 	%f63, [%rd24];
	setp.gt.f32 	%p25, %f63, %f62;
	selp.f32 	%f64, %f63, %f62, %p25;
	add.s64 	%rd25, %rd24, %rd23;
	ld.global.f32 	%f65, [%rd25];
	setp.gt.f32 	%p26, %f65, %f64;
	selp.f32 	%f66, %f65, %f64, %p26;
	add.s64 	%rd26, %rd25, %rd23;
	ld.global.f32 	%f67, [%rd26];
	setp.gt.f32 	%p27, %f67, %f66;
	selp.f32 	%f68, %f67, %f66, %p27;
	add.s64 	%rd27, %rd26, %rd23;
	ld.global.f32 	%f69, [%rd27];
	setp.gt.f32 	%p28, %f69, %f68;
	selp.f32 	%f70, %f69, %f68, %p28;
	add.s64 	%rd28, %rd27, %rd23;
	ld.global.f32 	%f71, [%rd28];
	setp.gt.f32 	%p29, %f71, %f70;
	selp.f32 	%f72, %f71, %f70, %p29;
	add.s64 	%rd29, %rd28, %rd23;
	ld.global.f32 	%f73, [%rd29];
	setp.gt.f32 	%p30, %f73, %f72;
	selp.f32 	%f74, %f73, %f72, %p30;
	add.s64 	%rd30, %rd29, %rd23;
	ld.global.f32 	%f75, [%rd30];
	setp.gt.f32 	%p31, %f75, %f74;
	selp.f32 	%f296, %f75, %f74, %p31;
	add.s32 	%r88, %r88, 8;
$L__BB0_7:
	setp.eq.s32 	%p32, %r8, 0;
	@%p32 bra 	$L__BB0_13;
	and.b32  	%r11, %r38, 3;
	setp.lt.u32 	%p33, %r8, 4;
	@%p33 bra 	$L__BB0_10;
	mad.lo.s32 	%r49, %r88, %r39, %r1;
	mul.wide.s32 	%rd31, %r49, 4;
	add.s64 	%rd32, %rd1, %rd31;
	ld.global.f32 	%f77, [%rd32];
	setp.gt.f32 	%p34, %f77, %f296;
	selp.f32 	%f78, %f77, %f296, %p34;
	mul.wide.s32 	%rd33, %r39, 4;
	add.s64 	%rd34, %rd32, %rd33;
	ld.global.f32 	%f79, [%rd34];
	setp.gt.f32 	%p35, %f79, %f78;
	selp.f32 	%f80, %f79, %f78, %p35;
	add.s64 	%rd35, %rd34, %rd33;
	ld.global.f32 	%f81, [%rd35];
	setp.gt.f32 	%p36, %f81, %f80;
	selp.f32 	%f82, %f81, %f80, %p36;
	add.s64 	%rd36, %rd35, %rd33;
	ld.global.f32 	%f83, [%rd36];
	setp.gt.f32 	%p37, %f83, %f82;
	selp.f32 	%f296, %f83, %f82, %p37;
	add.s32 	%r88, %r88, 4;
$L__BB0_10:
	setp.eq.s32 	%p38, %r11, 0;
	@%p38 bra 	$L__BB0_13;
	mad.lo.s32 	%r92, %r88, %r39, %r1;
	neg.s32 	%r91, %r11;
$L__BB0_12:
	.pragma "nounroll";
	mul.wide.s32 	%rd37, %r92, 4;
	add.s64 	%rd38, %rd1, %rd37;
	ld.global.f32 	%f84, [%rd38];
	setp.gt.f32 	%p39, %f84, %f296;
	selp.f32 	%f296, %f84, %f296, %p39;
	add.s32 	%r92, %r92, %r39;
	add.s32 	%r91, %r91, 1;
	setp.ne.s32 	%p40, %r91, 0;
	@%p40 bra 	$L__BB0_12;
$L__BB0_13:
	and.b32  	%r20, %r38, 7;
	setp.lt.u32 	%p41, %r38, 8;
	mov.f32 	%f305, 0f00000000;
	mov.b32 	%r97, 0;
	@%p41 bra 	$L__BB0_16;
	and.b32  	%r97, %r38, 2147483640;
	neg.s32 	%r96, %r97;
	shl.b32 	%r23, %r39, 3;
	mov.f32 	%f305, 0f00000000;
	mul.wide.s32 	%rd41, %r39, 4;
	mov.u32 	%r95, %r1;
$L__BB0_15:
	.pragma "nounroll";
	mul.wide.s32 	%rd39, %r95, 4;
	add.s64 	%rd40, %rd1, %rd39;
	ld.global.f32 	%f88, [%rd40];
	sub.f32 	%f89, %f88, %f296;
	fma.rn.f32 	%f90, %f89, 0f3BBB989D, 0f3F000000;
	cvt.sat.f32.f32 	%f91, %f90;
	mov.f32 	%f92, 0f4B400001;
	mov.f32 	%f93, 0f437C0000;
	fma.rm.f32 	%f94, %f91, %f93, %f92;
	add.f32 	%f95, %f94, 0fCB40007F;
	neg.f32 	%f96, %f95;
	fma.rn.f32 	%f97, %f89, 0f3FB8AA3B, %f96;
	fma.rn.f32 	%f98, %f89, 0f32A57060, %f97;
	mov.b32 	%r51, %f94;
	shl.b32 	%r52, %r51, 23;
	mov.b32 	%f99, %r52;
	ex2.approx.ftz.f32 	%f100, %f98;
	fma.rn.f32 	%f101, %f100, %f99, %f305;
	add.s64 	%rd42, %rd40, %rd41;
	ld.global.f32 	%f102, [%rd42];
	sub.f32 	%f103, %f102, %f296;
	fma.rn.f32 	%f104, %f103, 0f3BBB989D, 0f3F000000;
	cvt.sat.f32.f32 	%f105, %f104;
	fma.rm.f32 	%f106, %f105, %f93, %f92;
	add.f32 	%f107, %f106, 0fCB40007F;
	neg.f32 	%f108, %f107;
	fma.rn.f32 	%f109, %f103, 0f3FB8AA3B, %f108;
	fma.rn.f32 	%f110, %f103, 0f32A57060, %f109;
	mov.b32 	%r53, %f106;
	shl.b32 	%r54, %r53, 23;
	mov.b32 	%f111, %r54;
	ex2.approx.ftz.f32 	%f112, %f110;
	fma.rn.f32 	%f113, %f112, %f111, %f101;
	add.s64 	%rd43, %rd42, %rd41;
	ld.global.f32 	%f114, [%rd43];
	sub.f32 	%f115, %f114, %f296;
	fma.rn.f32 	%f116, %f115, 0f3BBB989D, 0f3F000000;
	cvt.sat.f32.f32 	%f117, %f116;
	fma.rm.f32 	%f118, %f117, %f93, %f92;
	add.f32 	%f119, %f118, 0fCB40007F;
	neg.f32 	%f120, %f119;
	fma.rn.f32 	%f121, %f115, 0f3FB8AA3B, %f120;
	fma.rn.f32 	%f122, %f115, 0f32A57060, %f121;
	mov.b32 	%r55, %f118;
	shl.b32 	%r56, %r55, 23;
	mov.b32 	%f123, %r56;
	ex2.approx.ftz.f32 	%f124, %f122;
	fma.rn.f32 	%f125, %f124, %f123, %f113;
	add.s64 	%rd44, %rd43, %rd41;
	ld.global.f32 	%f126, [%rd44];
	sub.f32 	%f127, %f126, %f296;
	fma.rn.f32 	%f128, %f127, 0f3BBB989D, 0f3F000000;
	cvt.sat.f32.f32 	%f129, %f128;
	fma.rm.f32 	%f130, %f129, %f93, %f92;
	add.f32 	%f131, %f130, 0fCB40007F;
	neg.f32 	%f132, %f131;
	fma.rn.f32 	%f133, %f127, 0f3FB8AA3B, %f132;
	fma.rn.f32 	%f134, %f127, 0f32A57060, %f133;
	mov.b32 	%r57, %f130;
	shl.b32 	%r58, %r57, 23;
	mov.b32 	%f135, %r58;
	ex2.approx.ftz.f32 	%f136, %f134;
	fma.rn.f32 	%f137, %f136, %f135, %f125;
	add.s64 	%rd45, %rd44, %rd41;
	ld.global.f32 	%f138, [%rd45];
	sub.f32 	%f139, %f138, %f296;
	fma.rn.f32 	%f140, %f139, 0f3BBB989D, 0f3F000000;
	cvt.sat.f32.f32 	%f141, %f140;
	fma.rm.f32 	%f142, %f141, %f93, %f92;
	add.f32 	%f143, %f142, 0fCB40007F;
	neg.f32 	%f144, %f143;
	fma.rn.f32 	%f145, %f139, 0f3FB8AA3B, %f144;
	fma.rn.f32 	%f146, %f139, 0f32A57060, %f145;
	mov.b32 	%r59, %f142;
	shl.b32 	%r60, %r59, 23;
	mov.b32 	%f147, %r60;
	ex2.approx.ftz.f32 	%f148, %f146;
	fma.rn.f32 	%f149, %f148, %f147, %f137;
	add.s64 	%rd46, %rd45, %rd41;
	ld.global.f32 	%f150, [%rd46];
	sub.f32 	%f151, %f150, %f296;
	fma.rn.f32 	%f152, %f151, 0f3BBB989D, 0f3F000000;
	cvt.sat.f32.f32 	%f153, %f152;
	fma.rm.f32 	%f154, %f153, %f93, %f92;
	add.f32 	%f155, %f154, 0fCB40007F;
	neg.f32 	%f156, %f155;
	fma.rn.f32 	%f157, %f151, 0f3FB8AA3B, %f156;
	fma.rn.f32 	%f158, %f151, 0f32A57060, %f157;
	mov.b32 	%r61, %f154;
	shl.b32 	%r62, %r61, 23;
	mov.b32 	%f159, %r62;
	ex2.approx.ftz.f32 	%f160, %f158;
	fma.rn.f32 	%f161, %f160, %f159, %f149;
	add.s64 	%rd47, %rd46, %rd41;
	ld.global.f32 	%f162, [%rd47];
	sub.f32 	%f163, %f162, %f296;
	fma.rn.f32 	%f164, %f163, 0f3BBB989D, 0f3F000000;
	cvt.sat.f32.f32 	%f165, %f164;
	fma.rm.f32 	%f166, %f165, %f93, %f92;
	add.f32 	%f167, %f166, 0fCB40007F;
	neg.f32 	%f168, %f167;
	fma.rn.f32 	%f169, %f163, 0f3FB8AA3B, %f168;
	fma.rn.f32 	%f170, %f163, 0f32A57060, %f169;
	mov.b32 	%r63, %f166;
	shl.b32 	%r64, %r63, 23;
	mov.b32 	%f171, %r64;
	ex2.approx.ftz.f32 	%f172, %f170;
	fma.rn.f32 	%f173, %f172, %f171, %f161;
	add.s64 	%rd48, %rd47, %rd41;
	ld.global.f32 	%f174, [%rd48];
	sub.f32 	%f175, %f174, %f296;
	fma.rn.f32 	%f176, %f175, 0f3BBB989D, 0f3F000000;
	cvt.sat.f32.f32 	%f177, %f176;
	fma.rm.f32 	%f178, %f177, %f93, %f92;
	add.f32 	%f179, %f178, 0fCB40007F;
	neg.f32 	%f180, %f179;
	fma.rn.f32 	%f181, %f175, 0f3FB8AA3B, %f180;
	fma.rn.f32 	%f182, %f175, 0f32A57060, %f181;
	mov.b32 	%r65, %f178;
	shl.b32 	%r66, %r65, 23;
	mov.b32 	%f183, %r66;
	ex2.approx.ftz.f32 	%f184, %f182;
	fma.rn.f32 	%f305, %f184, %f183, %f173;
	add.s32 	%r96, %r96, 8;
	add.s32 	%r95, %r95, %r23;
	setp.ne.s32 	%p42, %r96, 0;
	@%p42 bra 	$L__BB0_15;
$L__BB0_16:
	setp.eq.s32 	%p43, %r20, 0;
	@%p43 bra 	$L__BB0_24;
	and.b32  	%r33, %r38, 3;
	setp.lt.u32 	%p44, %r20, 4;
	@%p44 bra 	$L__BB0_19;
	mad.lo.s32 	%r67, %r97, %r39, %r1;
	mul.wide.s32 	%rd49, %r67, 4;
	add.s64 	%rd50, %rd1, %rd49;
	ld.global.f32 	%f186, [%rd50];
	sub.f32 	%f187, %f186, %f296;
	fma.rn.f32 	%f188, %f187, 0f3BBB989D, 0f3F000000;
	cvt.sat.f32.f32 	%f189, %f188;
	mov.f32 	%f190, 0f4B400001;
	mov.f32 	%f191, 0f437C0000;
	fma.rm.f32 	%f192, %f189, %f191, %f190;
	add.f32 	%f193, %f192, 0fCB40007F;
	neg.f32 	%f194, %f193;
	fma.rn.f32 	%f195, %f187, 0f3FB8AA3B, %f194;
	fma.rn.f32 	%f196, %f187, 0f32A57060, %f195;
	mov.b32 	%r68, %f192;
	shl.b32 	%r69, %r68, 23;
	mov.b32 	%f197, %r69;
	ex2.approx.ftz.f32 	%f198, %f196;
	fma.rn.f32 	%f199, %f198, %f197, %f305;
	mul.wide.s32 	%rd51, %r39, 4;
	add.s64 	%rd52, %rd50, %rd51;
	ld.global.f32 	%f200, [%rd52];
	sub.f32 	%f201, %f200, %f296;
	fma.rn.f32 	%f202, %f201, 0f3BBB989D, 0f3F000000;
	cvt.sat.f32.f32 	%f203, %f202;
	fma.rm.f32 	%f204, %f203, %f191, %f190;
	add.f32 	%f205, %f204, 0fCB40007F;
	neg.f32 	%f206, %f205;
	fma.rn.f32 	%f207, %f201, 0f3FB8AA3B, %f206;
	fma.rn.f32 	%f208, %f201, 0f32A57060, %f207;
	mov.b32 	%r70, %f204;
	shl.b32 	%r71, %r70, 23;
	mov.b32 	%f209, %r71;
	ex2.approx.ftz.f32 	%f210, %f208;
	fma.rn.f32 	%f211, %f210, %f209, %f199;
	add.s64 	%rd53, %rd52, %rd51;
	ld.global.f32 	%f212, [%rd53];
	sub.f32 	%f213, %f212, %f296;
	fma.rn.f32 	%f214, %f213, 0f3BBB989D, 0f3F000000;
	cvt.sat.f32.f32 	%f215, %f214;
	fma.rm.f32 	%f216, %f215, %f191, %f190;
	add.f32 	%f217, %f216, 0fCB40007F;
	neg.f32 	%f218, %f217;
	fma.rn.f32 	%f219, %f213, 0f3FB8AA3B, %f218;
	fma.rn.f32 	%f220, %f213, 0f32A57060, %f219;
	mov.b32 	%r72, %f216;
	shl.b32 	%r73, %r72, 23;
	mov.b32 	%f221, %r73;
	ex2.approx.ftz.f32 	%f222, %f220;
	fma.rn.f32 	%f223, %f222, %f221, %f211;
	add.s64 	%rd54, %rd53, %rd51;
	ld.global.f32 	%f224, [%rd54];
	sub.f32 	%f225, %f224, %f296;
	fma.rn.f32 	%f226, %f225, 0f3BBB989D, 0f3F000000;
	cvt.sat.f32.f32 	%f227, %f226;
	fma.rm.f32 	%f228, %f227, %f191, %f190;
	add.f32 	%f229, %f228, 0fCB40007F;
	neg.f32 	%f230, %f229;
	fma.rn.f32 	%f231, %f225, 0f3FB8AA3B, %f230;
	fma.rn.f32 	%f232, %f225, 0f32A57060, %f231;
	mov.b32 	%r74, %f228;
	shl.b32 	%r75, %r74, 23;
	mov.b32 	%f233, %r75;
	ex2.approx.ftz.f32 	%f234, %f232;
	fma.rn.f32 	%f305, %f234, %f233, %f223;
	add.s32 	%r97, %r97, 4;
$L__BB0_19:
	setp.eq.s32 	%p45, %r33, 0;
	@%p45 bra 	$L__BB0_24;
	setp.eq.s32 	%p46, %r33, 1;
	@%p46 bra 	$L__BB0_22;
	mad.lo.s32 	%r76, %r97, %r39, %r1;
	mul.wide.s32 	%rd55, %r76, 4;
	add.s64 	%rd56, %rd1, %rd55;
	ld.global.f32 	%f236, [%rd56];
	sub.f32 	%f237, %f236, %f296;
	fma.rn.f32 	%f238, %f237, 0f3BBB989D, 0f3F000000;
	cvt.sat.f32.f32 	%f239, %f238;
	mov.f32 	%f240, 0f4B400001;
	mov.f32 	%f241, 0f437C0000;
	fma.rm.f32 	%f242, %f239, %f241, %f240;
	add.f32 	%f243, %f242, 0fCB40007F;
	neg.f32 	%f244, %f243;
	fma.rn.f32 	%f245, %f237, 0f3FB8AA3B, %f244;
	fma.rn.f32 	%f246, %f237, 0f32A57060, %f245;
	mov.b32 	%r77, %f242;
	shl.b32 	%r78, %r77, 23;
	mov.b32 	%f247, %r78;
	ex2.approx.ftz.f32 	%f248, %f246;
	fma.rn.f32 	%f249, %f248, %f247, %f305;
	mul.wide.s32 	%rd57, %r39, 4;
	add.s64 	%rd58, %rd56, %rd57;
	ld.global.f32 	%f250, [%rd58];
	sub.f32 	%f251, %f250, %f296;
	fma.rn.f32 	%f252, %f251, 0f3BBB989D, 0f3F000000;
	cvt.sat.f32.f32 	%f253, %f252;
	fma.rm.f32 	%f254, %f253, %f241, %f240;
	add.f32 	%f255, %f254, 0fCB40007F;
	neg.f32 	%f256, %f255;
	fma.rn.f32 	%f257, %f251, 0f3FB8AA3B, %f256;
	fma.rn.f32 	%f258, %f251, 0f32A57060, %f257;
	mov.b32 	%r79, %f254;
	shl.b32 	%r80, %r79, 23;
	mov.b32 	%f259, %r80;
	ex2.approx.ftz.f32 	%f260, %f258;
	fma.rn.f32 	%f305, %f260, %f259, %f249;
	add.s32 	%r97, %r97, 2;
$L__BB0_22:
	and.b32  	%r81, %r38, 1;
	setp.eq.b32 	%p47, %r81, 1;
	not.pred 	%p48, %p47;
	@%p48 bra 	$L__BB0_24;
	mad.lo.s32 	%r82, %r97, %r39, %r1;
	mul.wide.s32 	%rd59, %r82, 4;
	add.s64 	%rd60, %rd1, %rd59;
	ld.global.f32 	%f261, [%rd60];
	sub.f32 	%f262, %f261, %f296;
	fma.rn.f32 	%f263, %f262, 0f3BBB989D, 0f3F000000;
	cvt.sat.f32.f32 	%f264, %f263;
	mov.f32 	%f265, 0f4B400001;
	mov.f32 	%f266, 0f437C0000;
	fma.rm.f32 	%f267, %f264, %f266, %f265;
	add.f32 	%f268, %f267, 0fCB40007F;
	neg.f32 	%f269, %f268;
	fma.rn.f32 	%f270, %f262, 0f3FB8AA3B, %f269;
	fma.rn.f32 	%f271, %f262, 0f32A57060, %f270;
	mov.b32 	%r83, %f267;
	shl.b32 	%r84, %r83, 23;
	mov.b32 	%f272, %r84;
	ex2.approx.ftz.f32 	%f273, %f271;
	fma.rn.f32 	%f305, %f273, %f272, %f305;
$L__BB0_24:
	add.s32 	%r85, %r2, %r1;
	mul.wide.s32 	%rd61, %r85, 4;
	add.s64 	%rd62, %rd1, %rd61;
	ld.global.f32 	%f274, [%rd62];
	sub.f32 	%f275, %f274, %f296;
	fma.rn.f32 	%f276, %f275, 0f3BBB989D, 0f3F000000;
	cvt.sat.f32.f32 	%f277, %f276;
	mov.f32 	%f278, 0f4B400001;
	mov.f32 	%f279, 0f437C0000;
	fma.rm.f32 	%f280, %f277, %f279, %f278;
	add.f32 	%f281, %f280, 0fCB40007F;
	neg.f32 	%f282, %f281;
	fma.rn.f32 	%f283, %f275, 0f3FB8AA3B, %f282;
	fma.rn.f32 	%f284, %f275, 0f32A57060, %f283;
	mov.b32 	%r86, %f280;
	shl.b32 	%r87, %r86, 23;
	mov.b32 	%f285, %r87;
	ex2.approx.ftz.f32 	%f286, %f284;
	mul.f32 	%f287, %f286, %f285;
	div.rn.f32 	%f288, %f287, %f305;
	st.global.f32 	[%rd62], %f288;
$L__BB0_25:
	ret;

}
	// .globl	_Z16add_and_activatePfS_iic
.visible .entry _Z16add_and_activatePfS_iic(
	.param .u64 .ptr .align 1 _Z16add_and_activatePfS_iic_param_0,
	.param .u64 .ptr .align 1 _Z16add_and_activatePfS_iic_param_1,
	.param .u32 _Z16add_and_activatePfS_iic_param_2,
	.param .u32 _Z16add_and_activatePfS_iic_param_3,
	.param .u8 _Z16add_and_activatePfS_iic_param_4
)
{
	.reg .pred 	%p<22>;
	.reg .b16 	%rs<3>;
	.reg .b32 	%r<102>;
	.reg .b32 	%f<309>;
	.reg .b64 	%rd<68>;

	ld.param.u64 	%rd3, [_Z16add_and_activatePfS_iic_param_0];
	ld.param.u64 	%rd4, [_Z16add_and_activatePfS_iic_param_1];
	ld.param.u32 	%r38, [_Z16add_and_activatePfS_iic_param_2];
	ld.param.u32 	%r39, [_Z16add_and_activatePfS_iic_param_3];
	ld.param.s8 	%rs1, [_Z16add_and_activatePfS_iic_param_4];
	cvta.to.global.u64 	%rd1, %rd4;
	mov.u32 	%r40, %ctaid.y;
	mov.u32 	%r41, %ntid.y;
	mov.u32 	%r42, %tid.y;
	mad.lo.s32 	%r43, %r40, %r41, %r42;
	mov.u32 	%r44, %ctaid.x;
	mov.u32 	%r45, %ntid.x;
	mov.u32 	%r46, %tid.x;
	mad.lo.s32 	%r1, %r44, %r45, %r46;
	mul.lo.s32 	%r2, %r39, %r43;
	setp.ge.s32 	%p1, %r43, %r38;
	setp.ge.s32 	%p2, %r1, %r39;
	or.pred  	%p3, %p1, %p2;
	@%p3 bra 	$L__BB1_28;
	cvta.to.global.u64 	%rd5, %rd3;
	add.s32 	%r47, %r2, %r1;
	mul.wide.s32 	%rd6, %r47, 4;
	add.s64 	%rd2, %rd1, %rd6;
	ld.global.f32 	%f27, [%rd2];
	add.s64 	%rd7, %rd5, %rd6;
	ld.global.f32 	%f28, [%rd7];
	add.f32 	%f1, %f27, %f28;
	st.global.f32 	[%rd2], %f1;
	setp.eq.s16 	%p4, %rs1, 114;
	@%p4 bra 	$L__BB1_29;
	setp.ne.s16 	%p5, %rs1, 115;
	@%p5 bra 	$L__BB1_27;
	and.b32  	%r3, %r38, 15;
	setp.lt.u32 	%p6, %r38, 16;
	mov.f32 	%f299, 0f00000000;
	mov.b32 	%r90, 0;
	@%p6 bra 	$L__BB1_6;
	and.b32  	%r90, %r38, 2147483632;
	neg.s32 	%r96, %r90;
	shl.b32 	%r6, %r39, 4;
	mov.f32 	%f299, 0f00000000;
	mul.wide.s32 	%rd10, %r39, 4;
	mov.u32 	%r95, %r1;
$L__BB1_5:
	.pragma "nounroll";
	mul.wide.s32 	%rd8, %r95, 4;
	add.s64 	%rd9, %rd1, %rd8;
	ld.global.f32 	%f32, [%rd9];
	max.f32 	%f33, %f32, %f299;
	add.s64 	%rd11, %rd9, %rd10;
	ld.global.f32 	%f34, [%rd11];
	max.f32 	%f35, %f34, %f33;
	add.s64 	%rd12, %rd11, %rd10;
	ld.global.f32 	%f36, [%rd12];
	max.f32 	%f37, %f36, %f35;
	add.s64 	%rd13, %rd12, %rd10;
	ld.global.f32 	%f38, [%rd13];
	max.f32 	%f39, %f38, %f37;
	add.s64 	%rd14, %rd13, %rd10;
	ld.global.f32 	%f40, [%rd14];
	max.f32 	%f41, %f40, %f39;
	add.s64 	%rd15, %rd14, %rd10;
	ld.global.f32 	%f42, [%rd15];
	max.f32 	%f43, %f42, %f41;
	add.s64 	%rd16, %rd15, %rd10;
	ld.global.f32 	%f44, [%rd16];
	max.f32 	%f45, %f44, %f43;
	add.s64 	%rd17, %rd16, %rd10;
	ld.global.f32 	%f46, [%rd17];
	max.f32 	%f47, %f46, %f45;
	add.s64 	%rd18, %rd17, %rd10;
	ld.global.f32 	%f48, [%rd18];
	max.f32 	%f49, %f48, %f47;
	add.s64 	%rd19, %rd18, %rd10;
	ld.global.f32 	%f50, [%rd19];
	max.f32 	%f51, %f50, %f49;
	add.s64 	%rd20, %rd19, %rd10;
	ld.global.f32 	%f52, [%rd20];
	max.f32 	%f53, %f52, %f51;
	add.s64 	%rd21, %rd20, %rd10;
	ld.global.f32 	%f54, [%rd21];
	max.f32 	%f55, %f54, %f53;
	add.s64 	%rd22, %rd21, %rd10;
	ld.global.f32 	%f56, [%rd22];
	max.f32 	%f57, %f56, %f55;
	add.s64 	%rd23, %rd22, %rd10;
	ld.global.f32 	%f58, [%rd23];
	max.f32 	%f59, %f58, %f57;
	add.s64 	%rd24, %rd23, %rd10;
	ld.global.f32 	%f60, [%rd24];
	max.f32 	%f61, %f60, %f59;
	add.s64 	%rd25, %rd24, %rd10;
	ld.global.f32 	%f62, [%rd25];
	max.f32 	%f299, %f62, %f61;
	add.s32 	%r96, %r96, 16;
	add.s32 	%r95, %r95, %r6;
	setp.eq.s32 	%p7, %r96, 0;
	@%p7 bra 	$L__BB1_6;
	bra.uni 	$L__BB1_5;
$L__BB1_6:
	setp.eq.s32 	%p8, %r3, 0;
	@%p8 bra 	$L__BB1_15;
	and.b32  	%r8, %r38, 7;
	setp.lt.u32 	%p9, %r3, 8;
	@%p9 bra 	$L__BB1_9;
	mad.lo.s32 	%r49, %r90, %r39, %r1;
	mul.wide.s32 	%rd26, %r49, 4;
	add.s64 	%rd27, %rd1, %rd26;
	ld.global.f32 	%f64, [%rd27];
	max.f32 	%f65, %f64, %f299;
	mul.wide.s32 	%rd28, %r39, 4;
	add.s64 	%rd29, %rd27, %rd28;
	ld.global.f32 	%f66, [%rd29];
	max.f32 	%f67, %f66, %f65;
	add.s64 	%rd30, %rd29, %rd28;
	ld.global.f32 	%f68, [%rd30];
	max.f32 	%f69, %f68, %f67;
	add.s64 	%rd31, %rd30, %rd28;
	ld.global.f32 	%f70, [%rd31];
	max.f32 	%f71, %f70, %f69;
	add.s64 	%rd32, %rd31, %rd28;
	ld.global.f32 	%f72, [%rd32];
	max.f32 	%f73, %f72, %f71;
	add.s64 	%rd33, %rd32, %rd28;
	ld.global.f32 	%f74, [%rd33];
	max.f32 	%f75, %f74, %f73;
	add.s64 	%rd34, %rd33, %rd28;
	ld.global.f32 	%f76, [%rd34];
	max.f32 	%f77, %f76, %f75;
	add.s64 	%rd35, %rd34, %rd28;
	ld.global.f32 	%f78, [%rd35];
	max.f32 	%f299, %f78, %f77;
	add.s32 	%r90, %r90, 8;
$L__BB1_9:
	setp.eq.s32 	%p10, %r8, 0;
	@%p10 bra 	$L__BB1_15;
	and.b32  	%r11, %r38, 3;
	setp.lt.u32 	%p11, %r8, 4;
	@%p11 bra 	$L__BB1_12;
	mad.lo.s32 	%r50, %r90, %r39, %r1;
	mul.wide.s32 	%rd36, %r50, 4;
	add.s64 	%rd37, %rd1, %rd36;
	ld.global.f32 	%f80, [%rd37];
	max.f32 	%f81, %f80, %f299;
	mul.wide.s32 	%rd38, %r39, 4;
	add.s64 	%rd39, %rd37, %rd38;
	ld.global.f32 	%f82, [%rd39];
	max.f32 	%f83, %f82, %f81;
	add.s64 	%rd40, %rd39, %rd38;
	ld.global.f32 	%f84, [%rd40];
	max.f32 	%f85, %f84, %f83;
	add.s64 	%rd41, %rd40, %rd38;
	ld.global.f32 	%f86, [%rd41];
	max.f32 	%f299, %f86, %f85;
	add.s32 	%r90, %r90, 4;
$L__BB1_12:
	setp.eq.s32 	%p12, %r11, 0;
	@%p12 bra 	$L__BB1_15;
	mad.lo.s32 	%r94, %r90, %r39, %r1;
	neg.s32 	%r93, %r11;
$L__BB1_14:
	.pragma "nounroll";
	mul.wide.s32 	%rd42, %r94, 4;
	add.s64 	%rd43, %rd1, %rd42;
	ld.global.f32 	%f87, [%rd43];
	max.f32 	%f299, %f87, %f299;
	add.s32 	%r94, %r94, %r39;
	add.s32 	%r93, %r93, 1;
	setp.ne.s32 	%p13, %r93, 0;
	@%p13 bra 	$L__BB1_14;
$L__BB1_15:
	and.b32  	%r20, %r38, 7;
	setp.lt.u32 	%p14, %r38, 8;
	mov.f32 	%f308, 0f00000000;
	mov.b32 	%r99, 0;
	@%p14 bra 	$L__BB1_18;
	and.b32  	%r99, %r38, 2147483640;
	neg.s32 	%r98, %r99;
	shl.b32 	%r23, %r39, 3;
	mov.f32 	%f308, 0f00000000;
	mul.wide.s32 	%rd46, %r39, 4;
	mov.u32 	%r97, %r1;
$L__BB1_17:
	.pragma "nounroll";
	mul.wide.s32 	%rd44, %r97, 4;
	add.s64 	%rd45, %rd1, %rd44;
	ld.global.f32 	%f91, [%rd45];
	sub.f32 	%f92, %f91, %f299;
	fma.rn.f32 	%f93, %f92, 0f3BBB989D, 0f3F000000;
	cvt.sat.f32.f32 	%f94, %f93;
	mov.f32 	%f95, 0f4B400001;
	mov.f32 	%f96, 0f437C0000;
	fma.rm.f32 	%f97, %f94, %f96, %f95;
	add.f32 	%f98, %f97, 0fCB40007F;
	neg.f32 	%f99, %f98;
	fma.rn.f32 	%f100, %f92, 0f3FB8AA3B, %f99;
	fma.rn.f32 	%f101, %f92, 0f32A57060, %f100;
	mov.b32 	%r52, %f97;
	shl.b32 	%r53, %r52, 23;
	mov.b32 	%f102, %r53;
	ex2.approx.ftz.f32 	%f103, %f101;
	fma.rn.f32 	%f104, %f103, %f102, %f308;
	add.s64 	%rd47, %rd45, %rd46;
	ld.global.f32 	%f105, [%rd47];
	sub.f32 	%f106, %f105, %f299;
	fma.rn.f32 	%f107, %f106, 0f3BBB989D, 0f3F000000;
	cvt.sat.f32.f32 	%f108, %f107;
	fma.rm.f32 	%f109, %f108, %f96, %f95;
	add.f32 	%f110, %f109, 0fCB40007F;
	neg.f32 	%f111, %f110;
	fma.rn.f32 	%f112, %f106, 0f3FB8AA3B, %f111;
	fma.rn.f32 	%f113, %f106, 0f32A57060, %f112;
	mov.b32 	%r54, %f109;
	shl.b32 	%r55, %r54, 23;
	mov.b32 	%f114, %r55;
	ex2.approx.ftz.f32 	%f115, %f113;
	fma.rn.f32 	%f116, %f115, %f114, %f104;
	add.s64 	%rd48, %rd47, %rd46;
	ld.global.f32 	%f117, [%rd48];
	sub.f32 	%f118, %f117, %f299;
	fma.rn.f32 	%f119, %f118, 0f3BBB989D, 0f3F000000;
	cvt.sat.f32.f32 	%f120, %f119;
	fma.rm.f32 	%f121, %f120, %f96, %f95;
	add.f32 	%f122, %f121, 0fCB40007F;
	neg.f32 	%f123, %f122;
	fma.rn.f32 	%f124, %f118, 0f3FB8AA3B, %f123;
	fma.rn.f32 	%f125, %f118, 0f32A57060, %f124;
	mov.b32 	%r56, %f121;
	shl.b32 	%r57, %r56, 23;
	mov.b32 	%f126, %r57;
	ex2.approx.ftz.f32 	%f127, %f125;
	fma.rn.f32 	%f128, %f127, %f126, %f116;
	add.s64 	%rd49, %rd48, %rd46;
	ld.global.f32 	%f129, [%rd49];
	sub.f32 	%f130, %f129, %f299;
	fma.rn.f32 	%f131, %f130, 0f3BBB989D, 0f3F000000;
	cvt.sat.f32.f32 	%f132, %f131;
	fma.rm.f32 	%f133, %f132, %f96, %f95;
	add.f32 	%f134, %f133, 0fCB40007F;
	neg.f32 	%f135, %f134;
	fma.rn.f32 	%f136, %f130, 0f3FB8AA3B, %f135;
	fma.rn.f32 	%f137, %f130, 0f32A57060, %f136;
	mov.b32 	%r58, %f133;
	shl.b32 	%r59, %r58, 23;
	mov.b32 	%f138, %r59;
	ex2.approx.ftz.f32 	%f139, %f137;
	fma.rn.f32 	%f140, %f139, %f138, %f128;
	add.s64 	%rd50, %rd49, %rd46;
	ld.global.f32 	%f141, [%rd50];
	sub.f32 	%f142, %f141, %f299;
	fma.rn.f32 	%f143, %f142, 0f3BBB989D, 0f3F000000;
	cvt.sat.f32.f32 	%f144, %f143;
	fma.rm.f32 	%f145, %f144, %f96, %f95;
	add.f32 	%f146, %f145, 0fCB40007F;
	neg.f32 	%f147, %f146;
	fma.rn.f32 	%f148, %f142, 0f3FB8AA3B, %f147;
	fma.rn.f32 	%f149, %f142, 0f32A57060, %f148;
	mov.b32 	%r60, %f145;
	shl.b32 	%r61, %r60, 23;
	mov.b32 	%f150, %r61;
	ex2.approx.ftz.f32 	%f151, %f149;
	fma.rn.f32 	%f152, %f151, %f150, %f140;
	add.s64 	%rd51, %rd50, %rd46;
	ld.global.f32 	%f153, [%rd51];
	sub.f32 	%f154, %f153, %f299;
	fma.rn.f32 	%f155, %f154, 0f3BBB989D, 0f3F000000;
	cvt.sat.f32.f32 	%f156, %f155;
	fma.rm.f32 	%f157, %f156, %f96, %f95;
	add.f32 	%f158, %f157, 0fCB40007F;
	neg.f32 	%f159, %f158;
	fma.rn.f32 	%f160, %f154, 0f3FB8AA3B, %f159;
	fma.rn.f32 	%f161, %f154, 0f32A57060, %f160;
	mov.b32 	%r62, %f157;
	shl.b32 	%r63, %r62, 23;
	mov.b32 	%f162, %r63;
	ex2.approx.ftz.f32 	%f163, %f161;
	fma.rn.f32 	%f164, %f163, %f162, %f152;
	add.s64 	%rd52, %rd51, %rd46;
	ld.global.f32 	%f165, [%rd52];
	sub.f32 	%f166, %f165, %f299;
	fma.rn.f32 	%f167, %f166, 0f3BBB989D, 0f3F000000;
	cvt.sat.f32.f32 	%f168, %f167;
	fma.rm.f32 	%f169, %f168, %f96, %f95;
	add.f32 	%f170, %f169, 0fCB40007F;
	neg.f32 	%f171, %f170;
	fma.rn.f32 	%f172, %f166, 0f3FB8AA3B, %f171;
	fma.rn.f32 	%f173, %f166, 0f32A57060, %f172;
	mov.b32 	%r64, %f169;
	shl.b32 	%r65, %r64, 23;
	mov.b32 	%f174, %r65;
	ex2.approx.ftz.f32 	%f175, %f173;
	fma.rn.f32 	%f176, %f175, %f174, %f164;
	add.s64 	%rd53, %rd52, %rd46;
	ld.global.f32 	%f177, [%rd53];
	sub.f32 	%f178, %f177, %f299;
	fma.rn.f32 	%f179, %f178, 0f3BBB989D, 0f3F000000;
	cvt.sat.f32.f32 	%f180, %f179;
	fma.rm.f32 	%f181, %f180, %f96, %f95;
	add.f32 	%f182, %f181, 0fCB40007F;
	neg.f32 	%f183, %f182;
	fma.rn.f32 	%f184, %f178, 0f3FB8AA3B, %f183;
	fma.rn.f32 	%f185, %f178, 0f32A57060, %f184;
	mov.b32 	%r66, %f181;
	shl.b32 	%r67, %r66, 23;
	mov.b32 	%f186, %r67;
	ex2.approx.ftz.f32 	%f187, %f185;
	fma.rn.f32 	%f308, %f187, %f186, %f176;
	add.s32 	%r98, %r98, 8;
	add.s32 	%r97, %r97, %r23;
	setp.ne.s32 	%p15, %r98, 0;
	@%p15 bra 	$L__BB1_17;
$L__BB1_18:
	setp.eq.s32 	%p16, %r20, 0;
	@%p16 bra 	$L__BB1_26;
	and.b32  	%r33, %r38, 3;
	setp.lt.u32 	%p17, %r20, 4;
	@%p17 bra 	$L__BB1_21;
	mad.lo.s32 	%r68, %r99, %r39, %r1;
	mul.wide.s32 	%rd54, %r68, 4;
	add.s64 	%rd55, %rd1, %rd54;
	ld.global.f32 	%f189, [%rd55];
	sub.f32 	%f190, %f189, %f299;
	fma.rn.f32 	%f191, %f190, 0f3BBB989D, 0f3F000000;
	cvt.sat.f32.f32 	%f192, %f191;
	mov.f32 	%f193, 0f4B400001;
	mov.f32 	%f194, 0f437C0000;
	fma.rm.f32 	%f195, %f192, %f194, %f193;
	add.f32 	%f196, %f195, 0fCB40007F;
	neg.f32 	%f197, %f196;
	fma.rn.f32 	%f198, %f190, 0f3FB8AA3B, %f197;
	fma.rn.f32 	%f199, %f190, 0f32A57060, %f198;
	mov.b32 	%r69, %f195;
	shl.b32 	%r70, %r69, 23;
	mov.b32 	%f200, %r70;
	ex2.approx.ftz.f32 	%f201, %f199;
	fma.rn.f32 	%f202, %f201, %f200, %f308;
	mul.wide.s32 	%rd56, %r39, 4;
	add.s64 	%rd57, %rd55, %rd56;
	ld.global.f32 	%f203, [%rd57];
	sub.f32 	%f204, %f203, %f299;
	fma.rn.f32 	%f205, %f204, 0f3BBB989D, 0f3F000000;
	cvt.sat.f32.f32 	%f206, %f205;
	fma.rm.f32 	%f207, %f206, %f194, %f193;
	add.f32 	%f208, %f207, 0fCB40007F;
	neg.f32 	%f209, %f208;
	fma.rn.f32 	%f210, %f204, 0f3FB8AA3B, %f209;
	fma.rn.f32 	%f211, %f204, 0f32A57060, %f210;
	mov.b32 	%r71, %f207;
	shl.b32 	%r72, %r71, 23;
	mov.b32 	%f212, %r72;
	ex2.approx.ftz.f32 	%f213, %f211;
	fma.rn.f32 	%f214, %f213, %f212, %f202;
	add.s64 	%rd58, %rd57, %rd56;
	ld.global.f32 	%f215, [%rd58];
	sub.f32 	%f216, %f215, %f299;
	fma.rn.f32 	%f217, %f216, 0f3BBB989D, 0f3F000000;
	cvt.sat.f32.f32 	%f218, %f217;
	fma.rm.f32 	%f219, %f218, %f194, %f193;
	add.f32 	%f220, %f219, 0fCB40007F;
	neg.f32 	%f221, %f220;
	fma.rn.f32 	%f222, %f216, 0f3FB8AA3B, %f221;
	fma.rn.f32 	%f223, %f216, 0f32A57060, %f222;
	mov.b32 	%r73, %f219;
	shl.b32 	%r74, %r73, 23;
	mov.b32 	%f224, %r74;
	ex2.approx.ftz.f32 	%f225, %f223;
	fma.rn.f32 	%f226, %f225, %f224, %f214;
	add.s64 	%rd59, %rd58, %rd56;
	ld.global.f32 	%f227, [%rd59];
	sub.f32 	%f228, %f227, %f299;
	fma.rn.f32 	%f229, %f228, 0f3BBB989D, 0f3F000000;
	cvt.sat.f32.f32 	%f230, %f229;
	fma.rm.f32 	%f231, %f230, %f194, %f193;
	add.f32 	%f232, %f231, 0fCB40007F;
	neg.f32 	%f233, %f232;
	fma.rn.f32 	%f234, %f228, 0f3FB8AA3B, %f233;
	fma.rn.f32 	%f235, %f228, 0f32A57060, %f234;
	mov.b32 	%r75, %f231;
	shl.b32 	%r76, %r75, 23;
	mov.b32 	%f236, %r76;
	ex2.approx.ftz.f32 	%f237, %f235;
	fma.rn.f32 	%f308, %f237, %f236, %f226;
	add.s32 	%r99, %r99, 4;
$L__BB1_21:
	setp.eq.s32 	%p18, %r33, 0;
	@%p18 bra 	$L__BB1_26;
	setp.eq.s32 	%p19, %r33, 1;
	@%p19 bra 	$L__BB1_24;
	mad.lo.s32 	%r77, %r99, %r39, %r1;
	mul.wide.s32 	%rd60, %r77, 4;
	add.s64 	%rd61, %rd1, %rd60;
	ld.global.f32 	%f239, [%rd61];
	sub.f32 	%f240, %f239, %f299;
	fma.rn.f32 	%f241, %f240, 0f3BBB989D, 0f3F000000;
	cvt.sat.f32.f32 	%f242, %f241;
	mov.f32 	%f243, 0f4B400001;
	mov.f32 	%f244, 0f437C0000;
	fma.rm.f32 	%f245, %f242, %f244, %f243;
	add.f32 	%f246, %f245, 0fCB40007F;
	neg.f32 	%f247, %f246;
	fma.rn.f32 	%f248, %f240, 0f3FB8AA3B, %f247;
	fma.rn.f32 	%f249, %f240, 0f32A57060, %f248;
	mov.b32 	%r78, %f245;
	shl.b32 	%r79, %r78, 23;
	mov.b32 	%f250, %r79;
	ex2.approx.ftz.f32 	%f251, %f249;
	fma.rn.f32 	%f252, %f251, %f250, %f308;
	mul.wide.s32 	%rd62, %r39, 4;
	add.s64 	%rd63, %rd61, %rd62;
	ld.global.f32 	%f253, [%rd63];
	sub.f32 	%f254, %f253, %f299;
	fma.rn.f32 	%f255, %f254, 0f3BBB989D, 0f3F000000;
	cvt.sat.f32.f32 	%f256, %f255;
	fma.rm.f32 	%f257, %f256, %f244, %f243;
	add.f32 	%f258, %f257, 0fCB40007F;
	neg.f32 	%f259, %f258;
	fma.rn.f32 	%f260, %f254, 0f3FB8AA3B, %f259;
	fma.rn.f32 	%f261, %f254, 0f32A57060, %f260;
	mov.b32 	%r80, %f257;
	shl.b32 	%r81, %r80, 23;
	mov.b32 	%f262, %r81;
	ex2.approx.ftz.f32 	%f263, %f261;
	fma.rn.f32 	%f308, %f263, %f262, %f252;
	add.s32 	%r99, %r99, 2;
$L__BB1_24:
	and.b32  	%r82, %r38, 1;
	setp.eq.b32 	%p20, %r82, 1;
	not.pred 	%p21, %p20;
	@%p21 bra 	$L__BB1_26;
	mad.lo.s32 	%r83, %r99, %r39, %r1;
	mul.wide.s32 	%rd64, %r83, 4;
	add.s64 	%rd65, %rd1, %rd64;
	ld.global.f32 	%f264, [%rd65];
	sub.f32 	%f265, %f264, %f299;
	fma.rn.f32 	%f266, %f265, 0f3BBB989D, 0f3F000000;
	cvt.sat.f32.f32 	%f267, %f266;
	mov.f32 	%f268, 0f4B400001;
	mov.f32 	%f269, 0f437C0000;
	fma.rm.f32 	%f270, %f267, %f269, %f268;
	add.f32 	%f271, %f270, 0fCB40007F;
	neg.f32 	%f272, %f271;
	fma.rn.f32 	%f273, %f265, 0f3FB8AA3B, %f272;
	fma.rn.f32 	%f274, %f265, 0f32A57060, %f273;
	mov.b32 	%r84, %f270;
	shl.b32 	%r85, %r84, 23;
	mov.b32 	%f275, %r85;
	ex2.approx.ftz.f32 	%f276, %f274;
	fma.rn.f32 	%f308, %f276, %f275, %f308;
$L__BB1_26:
	sub.f32 	%f277, %f1, %f299;
	fma.rn.f32 	%f278, %f277, 0f3BBB989D, 0f3F000000;
	cvt.sat.f32.f32 	%f279, %f278;
	mov.f32 	%f280, 0f4B400001;
	mov.f32 	%f281, 0f437C0000;
	fma.rm.f32 	%f282, %f279, %f281, %f280;
	add.f32 	%f283, %f282, 0fCB40007F;
	neg.f32 	%f284, %f283;
	fma.rn.f32 	%f285, %f277, 0f3FB8AA3B, %f284;
	fma.rn.f32 	%f286, %f277, 0f32A57060, %f285;
	mov.b32 	%r86, %f282;
	shl.b32 	%r87, %r86, 23;
	mov.b32 	%f287, %r87;
	ex2.approx.ftz.f32 	%f288, %f286;
	mul.f32 	%f289, %f288, %f287;
	div.rn.f32 	%f290, %f289, %f308;
	st.global.f32 	[%rd2], %f290;
	bra.uni 	$L__BB1_28;
$L__BB1_27:
	mov.u64 	%rd66, $str;
	cvta.global.u64 	%rd67, %rd66;
	{ // callseq 0, 0
	.param .b64 param0;
	st.param.b64 	[param0], %rd67;
	.param .b64 param1;
	st.param.b64 	[param1], 0;
	.param .b32 retval0;
	call.uni (retval0), 
	vprintf, 
	(
	param0, 
	param1
	);
	ld.param.b32 	%r88, [retval0];
	} // callseq 0
$L__BB1_28:
	ret;
$L__BB1_29:
	max.f32 	%f291, %f1, 0f00000000;
	st.global.f32 	[%rd2], %f291;
	bra.uni 	$L__BB1_28;

}


// ===== COMPILED SASS (sm_100) =====

	.target	sm_100

	.elftype	@"ET_EXEC"


//--------------------- .note.nv.tkinfo           --------------------------
	.section	.note.nv.tkinfo,"",@"SHT_NOTE"
	.sectionflags	@"SHF_NOTE_NV_TKINFO"
	.tkinfo
        /*0018*/ 	.word	0x00000002
        /*0030*/ 	.string	""
        /*0030*/ 	.string	"ptxas"
        /*0030*/ 	.string	"Cuda compilation tools, release 13.0, V13.0.88"
        /*0030*/ 	.string	"Build cuda_13.0.r13.0/compiler.36424714_0"
        /*0030*/ 	.string	"-arch sm_100 -m 64 "



//--------------------- .note.nv.cuinfo           --------------------------
	.section	.note.nv.cuinfo,"",@"SHT_NOTE"
	.sectionflags	@"SHF_NOTE_NV_CUINFO"
        /*0018*/ 	.short	0x0002
        /*001a*/ 	.short	0x0064
        /*001c*/ 	.short	0x0082
	.zero		2


//--------------------- .nv.info                  --------------------------
	.section	.nv.info,"",@"SHT_CUDA_INFO"
	.align	4


	//----- nvinfo : EIATTR_REGCOUNT
	.align		4
        /*0000*/ 	.byte	0x04, 0x2f
        /*0002*/ 	.short	(.L_2 - .L_1)
	.align		4
.L_1:
        /*0004*/ 	.word	index@(_Z7softmaxPfii)
        /*0008*/ 	.word	0x00000020


	//----- nvinfo : EIATTR_FRAME_SIZE
	.align		4
.L_2:
        /*000c*/ 	.byte	0x04, 0x11
        /*000e*/ 	.short	(.L_4 - .L_3)
	.align		4
.L_3:
        /*0010*/ 	.word	index@($__internal_1_$__cuda_sm3x_div_rn_noftz_f32_slowpath)
        /*0014*/ 	.word	0x00000000


	//----- nvinfo : EIATTR_FRAME_SIZE
	.align		4
.L_4:
        /*0018*/ 	.byte	0x04, 0x11
        /*001a*/ 	.short	(.L_6 - .L_5)
	.align		4
.L_5:
        /*001c*/ 	.word	index@(_Z7softmaxPfii)
        /*0020*/ 	.word	0x00000000


	//----- nvinfo : EIATTR_REGCOUNT
	.align		4
.L_6:
        /*0024*/ 	.byte	0x04, 0x2f
        /*0026*/ 	.short	(.L_8 - .L_7)
	.align		4
.L_7:
        /*0028*/ 	.word	index@(_Z16add_and_activatePfS_iic)
        /*002c*/ 	.word	0x00000020


	//----- nvinfo : EIATTR_FRAME_SIZE
	.align		4
.L_8:
        /*0030*/ 	.byte	0x04, 0x11
        /*0032*/ 	.short	(.L_10 - .L_9)
	.align		4
.L_9:
        /*0034*/ 	.word	index@($__internal_0_$__cuda_sm3x_div_rn_noftz_f32_slowpath)
        /*0038*/ 	.word	0x00000000


	//----- nvinfo : EIATTR_FRAME_SIZE
	.align		4
.L_10:
        /*003c*/ 	.byte	0x04, 0x11
        /*003e*/ 	.short	(.L_12 - .L_11)
	.align		4
.L_11:
        /*0040*/ 	.word	index@(_Z16add_and_activatePfS_iic)
        /*0044*/ 	.word	0x00000000


	//----- nvinfo : EIATTR_MIN_STACK_SIZE
	.align		4
.L_12:
        /*0048*/ 	.byte	0x04, 0x12
        /*004a*/ 	.short	(.L_14 - .L_13)
	.align		4
.L_13:
        /*004c*/ 	.word	index@(_Z16add_and_activatePfS_iic)
        /*0050*/ 	.word	0x00000000


	//----- nvinfo : EIATTR_MIN_STACK_SIZE
	.align		4
.L_14:
        /*0054*/ 	.byte	0x04, 0x12
        /*0056*/ 	.short	(.L_16 - .L_15)
	.align		4
.L_15:
        /*0058*/ 	.word	index@(_Z7softmaxPfii)
        /*005c*/ 	.word	0x00000000
.L_16:


//--------------------- .nv.compat                --------------------------
	.section	.nv.compat,"",@"SHT_CUDA_COMPAT_INFO"
	.align	4
        /*0000*/ 	.byte	0x02, 0x09, 0x00, 0x00, 0x02, 0x02, 0x01, 0x00, 0x02, 0x05, 0x05, 0x00, 0x03, 0x07, 0x01, 0x01
        /*0010*/ 	.byte	0x02, 0x03, 0x00, 0x00, 0x02, 0x06, 0x01, 0x00, 0x04, 0x0b, 0x08, 0x00, 0x01, 0x00, 0x00, 0x00
        /*0020*/ 	.byte	0x00, 0x00, 0x00, 0x00


//--------------------- .nv.info._Z16add_and_activatePfS_iic --------------------------
	.section	.nv.info._Z16add_and_activatePfS_iic,"",@"SHT_CUDA_INFO"
	.sectionflags	@""
	.align	4


	//----- nvinfo : EIATTR_CUDA_API_VERSION
	.align		4
        /*0000*/ 	.byte	0x04, 0x37
        /*0002*/ 	.short	(.L_18 - .L_17)
.L_17:
        /*0004*/ 	.word	0x00000082


	//----- nvinfo : EIATTR_KPARAM_INFO
	.align		4
.L_18:
        /*0008*/ 	.byte	0x04, 0x17
        /*000a*/ 	.short	(.L_20 - .L_19)
.L_19:
        /*000c*/ 	.word	0x00000000
        /*0010*/ 	.short	0x0004
        /*0012*/ 	.short	0x0018
        /*0014*/ 	.byte	0x00, 0xf0, 0x05, 0x00


	//----- nvinfo : EIATTR_KPARAM_INFO
	.align		4
.L_20:
        /*0018*/ 	.byte	0x04, 0x17
        /*001a*/ 	.short	(.L_22 - .L_21)
.L_21:
        /*001c*/ 	.word	0x00000000
        /*0020*/ 	.short	0x0003
        /*0022*/ 	.short	0x0014
        /*0024*/ 	.byte	0x00, 0xf0, 0x11, 0x00


	//----- nvinfo : EIATTR_KPARAM_INFO
	.align		4
.L_22:
        /*0028*/ 	.byte	0x04, 0x17
        /*002a*/ 	.short	(.L_24 - .L_23)
.L_23:
        /*002c*/ 	.word	0x00000000
        /*0030*/ 	.short	0x0002
        /*0032*/ 	.short	0x0010
        /*0034*/ 	.byte	0x00, 0xf0, 0x11, 0x00


	//----- nvinfo : EIATTR_KPARAM_INFO
	.align		4
.L_24:
        /*0038*/ 	.byte	0x04, 0x17
        /*003a*/ 	.short	(.L_26 - .L_25)
.L_25:
        /*003c*/ 	.word	0x00000000
        /*0040*/ 	.short	0x0001
        /*0042*/ 	.short	0x0008
        /*0044*/ 	.byte	0x00, 0xf5, 0x21, 0x00


	//----- nvinfo : EIATTR_KPARAM_INFO
	.align		4
.L_26:
        /*0048*/ 	.byte	0x04, 0x17
        /*004a*/ 	.short	(.L_28 - .L_27)
.L_27:
        /*004c*/ 	.word	0x00000000
        /*0050*/ 	.short	0x0000
        /*0052*/ 	.short	0x0000
        /*0054*/ 	.byte	0x00, 0xf5, 0x21, 0x00


	//----- nvinfo : EIATTR_SPARSE_MMA_MASK
	.align		4
.L_28:
        /*0058*/ 	.byte	0x03, 0x50
        /*005a*/ 	.short	0x0000


	//----- nvinfo : EIATTR_MAXREG_COUNT
	.align		4
        /*005c*/ 	.byte	0x03, 0x1b
        /*005e*/ 	.short	0x00ff


	//----- nvinfo : EIATTR_EXTERNS
	.align		4
        /*0060*/ 	.byte	0x04, 0x0f
        /*0062*/ 	.short	(.L_30 - .L_29)


	//   ....[0]....
	.align		4
.L_29:
        /*0064*/ 	.word	index@(vprintf)


	//----- nvinfo : EIATTR_MERCURY_ISA_VERSION
	.align		4
.L_30:
        /*0068*/ 	.byte	0x03, 0x5f
        /*006a*/ 	.short	0x0101


	//----- nvinfo : EIATTR_VRC_CTA_INIT_COUNT
	.align		4
        /*006c*/ 	.byte	0x02, 0x4a
	.zero		1
	.zero		1


	//----- nvinfo : EIATTR_SYSCALL_OFFSETS
	.align		4
        /*0070*/ 	.byte	0x04, 0x46
        /*0072*/ 	.short	(.L_32 - .L_31)


	//   ....[0]....
.L_31:
        /*0074*/ 	.word	0x000017b0


	//----- nvinfo : EIATTR_EXIT_INSTR_OFFSETS
	.align		4
.L_32:
        /*0078*/ 	.byte	0x04, 0x1c
        /*007a*/ 	.short	(.L_34 - .L_33)


	//   ....[0]....
.L_33:
        /*007c*/ 	.word	0x000000d0


	//   ....[1]....
        /*0080*/ 	.word	0x00001730


	//   ....[2]....
        /*0084*/ 	.word	0x000017c0


	//   ....[3]....
        /*0088*/ 	.word	0x000017f0


	//----- nvinfo : EIATTR_CRS_STACK_SIZE
	.align		4
.L_34:
        /*008c*/ 	.byte	0x04, 0x1e
        /*008e*/ 	.short	(.L_36 - .L_35)
.L_35:
        /*0090*/ 	.word	0x00000000


	//----- nvinfo : EIATTR_CBANK_PARAM_SIZE
	.align		4
.L_36:
        /*0094*/ 	.byte	0x03, 0x19
        /*0096*/ 	.short	0x0019


	//----- nvinfo : EIATTR_PARAM_CBANK
	.align		4
        /*0098*/ 	.byte	0x04, 0x0a
        /*009a*/ 	.short	(.L_38 - .L_37)
	.align		4
.L_37:
        /*009c*/ 	.word	index@(.nv.constant0._Z16add_and_activatePfS_iic)
        /*00a0*/ 	.short	0x0380
        /*00a2*/ 	.short	0x0019


	//----- nvinfo : EIATTR_SW_WAR
	.align		4
.L_38:
        /*00a4*/ 	.byte	0x04, 0x36
        /*00a6*/ 	.short	(.L_40 - .L_39)
.L_39:
        /*00a8*/ 	.word	0x00000008
.L_40:


//--------------------- .nv.info._Z7softmaxPfii   --------------------------
	.section	.nv.info._Z7softmaxPfii,"",@"SHT_CUDA_INFO"
	.sectionflags	@""
	.align	4


	//----- nvinfo : EIATTR_CUDA_API_VERSION
	.align		4
        /*0000*/ 	.byte	0x04, 0x37
        /*0002*/ 	.short	(.L_42 - .L_41)
.L_41:
        /*0004*/ 	.word	0x00000082


	//----- nvinfo : EIATTR_KPARAM_INFO
	.align		4
.L_42:
        /*0008*/ 	.byte	0x04, 0x17
        /*000a*/ 	.short	(.L_44 - .L_43)
.L_43:
        /*000c*/ 	.word	0x00000000
        /*0010*/ 	.short	0x0002
        /*0012*/ 	.short	0x000c
        /*0014*/ 	.byte	0x00, 0xf0, 0x11, 0x00


	//----- nvinfo : EIATTR_KPARAM_INFO
	.align		4
.L_44:
        /*0018*/ 	.byte	0x04, 0x17
        /*001a*/ 	.short	(.L_46 - .L_45)
.L_45:
        /*001c*/ 	.word	0x00000000
        /*0020*/ 	.short	0x0001
        /*0022*/ 	.short	0x0008
        /*0024*/ 	.byte	0x00, 0xf0, 0x11, 0x00


	//----- nvinfo : EIATTR_KPARAM_INFO
	.align		4
.L_46:
        /*0028*/ 	.byte	0x04, 0x17
        /*002a*/ 	.short	(.L_48 - .L_47)
.L_47:
        /*002c*/ 	.word	0x00000000
        /*0030*/ 	.short	0x0000
        /*0032*/ 	.short	0x0000
        /*0034*/ 	.byte	0x00, 0xf5, 0x21, 0x00


	//----- nvinfo : EIATTR_SPARSE_MMA_MASK
	.align		4
.L_48:
        /*0038*/ 	.byte	0x03, 0x50
        /*003a*/ 	.short	0x0000


	//----- nvinfo : EIATTR_MAXREG_COUNT
	.align		4
        /*003c*/ 	.byte	0x03, 0x1b
        /*003e*/ 	.short	0x00ff


	//----- nvinfo : EIATTR_MERCURY_ISA_VERSION
	.align		4
        /*0040*/ 	.byte	0x03, 0x5f
        /*0042*/ 	.short	0x0101


	//----- nvinfo : EIATTR_VRC_CTA_INIT_COUNT
	.align		4
        /*0044*/ 	.byte	0x02, 0x4a
	.zero		1
	.zero		1


	//----- nvinfo : EIATTR_EXIT_INSTR_OFFSETS
	.align		4
        /*0048*/ 	.byte	0x04, 0x1c
        /*004a*/ 	.short	(.L_50 - .L_49)


	//   ....[0]....
.L_49:
        /*004c*/ 	.word	0x000000d0


	//   ....[1]....
        /*0050*/ 	.word	0x000019a0


	//----- nvinfo : EIATTR_CRS_STACK_SIZE
	.align		4
.L_50:
        /*0054*/ 	.byte	0x04, 0x1e
        /*0056*/ 	.short	(.L_52 - .L_51)
.L_51:
        /*0058*/ 	.word	0x00000000


	//----- nvinfo : EIATTR_CBANK_PARAM_SIZE
	.align		4
.L_52:
        /*005c*/ 	.byte	0x03, 0x19
        /*005e*/ 	.short	0x0010


	//----- nvinfo : EIATTR_PARAM_CBANK
	.align		4
        /*0060*/ 	.byte	0x04, 0x0a
        /*0062*/ 	.short	(.L_54 - .L_53)
	.align		4
.L_53:
        /*0064*/ 	.word	index@(.nv.constant0._Z7softmaxPfii)
        /*0068*/ 	.short	0x0380
        /*006a*/ 	.short	0x0010


	//----- nvinfo : EIATTR_SW_WAR
	.align		4
.L_54:
        /*006c*/ 	.byte	0x04, 0x36
        /*006e*/ 	.short	(.L_56 - .L_55)
.L_55:
        /*0070*/ 	.word	0x00000008
.L_56:


//--------------------- .nv.callgraph             --------------------------
	.section	.nv.callgraph,"",@"SHT_CUDA_CALLGRAPH"
	.align	4
	.sectionentsize	8
	.align		4
        /*0000*/ 	.word	0x00000000
	.align		4
        /*0004*/ 	.word	0xffffffff
	.align		4
        /*0008*/ 	.word	index@(_Z16add_and_activatePfS_iic)
	.align		4
        /*000c*/ 	.word	index@(vprintf)
	.align		4
        /*0010*/ 	.word	0x00000000
	.align		4
        /*0014*/ 	.word	0xfffffffe
	.align		4
        /*0018*/ 	.word	0x00000000
	.align		4
        /*001c*/ 	.word	0xfffffffd
	.align		4
        /*0020*/ 	.word	0x00000000
	.align		4
        /*0024*/ 	.word	0xfffffffc


//--------------------- .nv.constant4             --------------------------
	.section	.nv.constant4,"a",@progbits
	.align	8
	.align		8
.nv.constant4:
        /*0000*/ 	.dword	vprintf
	.align		8
        /*0008*/ 	.dword	$str


//--------------------- .text._Z16add_and_activatePfS_iic --------------------------
	.section	.text._Z16add_and_activatePfS_iic,"ax",@progbits
	.align	128
        .global         _Z16add_and_activatePfS_iic
        .type           _Z16add_and_activatePfS_iic,@function
        .size           _Z16add_and_activatePfS_iic,(.L_x_53 - _Z16add_and_activatePfS_iic)
        .other          _Z16add_and_activatePfS_iic,@"STO_CUDA_ENTRY STV_DEFAULT"
_Z16add_and_activatePfS_iic:
.text._Z16add_and_activatePfS_iic:
[----:B------:R-:W0:Y:S01]  /*0000*/  LDC R1, c[0x0][0x37c] ;  /* 0x0000df00ff017b82 */ /* 0x000e220000000800 */
[----:B------:R-:W1:Y:S07]  /*0010*/  S2R R5, SR_TID.X ;  /* 0x0000000000057919 */ /* 0x000e6e0000002100 */
[----:B------:R-:W2:Y:S01]  /*0020*/  LDC R0, c[0x0][0x364] ;  /* 0x0000d900ff007b82 */ /* 0x000ea20000000800 */
[----:B------:R-:W3:Y:S01]  /*0030*/  LDCU.64 UR6, c[0x0][0x390] ;  /* 0x00007200ff0677ac */ /* 0x000ee20008000a00 */
[----:B------:R-:W2:Y:S06]  /*0040*/  S2R R3, SR_TID.Y ;  /* 0x0000000000037919 */ /* 0x000eac0000002200 */
[----:B------:R-:W1:Y:S08]  /*0050*/  S2UR UR5, SR_CTAID.X ;  /* 0x00000000000579c3 */ /* 0x000e700000002500 */
[----:B------:R-:W1:Y:S01]  /*0060*/  LDC R2, c[0x0][0x360] ;  /* 0x0000d800ff027b82 */ /* 0x000e620000000800 */
[----:B---3--:R-:W-:-:S07]  /*0070*/  MOV R25, UR7 ;  /* 0x0000000700197c02 */ /* 0x008fce0008000f00 */
[----:B------:R-:W2:Y:S01]  /*0080*/  S2UR UR4, SR_CTAID.Y ;  /* 0x00000000000479c3 */ /* 0x000ea20000002600 */
[----:B-1----:R-:W-:-:S05]  /*0090*/  IMAD R2, R2, UR5, R5 ;  /* 0x0000000502027c24 */ /* 0x002fca000f8e0205 */
[----:B------:R-:W-:Y:S01]  /*00a0*/  ISETP.GE.AND P0, PT, R2, R25, PT ;  /* 0x000000190200720c */ /* 0x000fe20003f06270 */
[----:B--2---:R-:W-:-:S05]  /*00b0*/  IMAD R0, R0, UR4, R3 ;  /* 0x0000000400007c24 */ /* 0x004fca000f8e0203 */
[----:B------:R-:W-:-:S13]  /*00c0*/  ISETP.GE.OR P0, PT, R0, UR6, P0 ;  /* 0x0000000600007c0c */ /* 0x000fda0008706670 */
[----:B0-----:R-:W-:Y:S05]  /*00d0*/  @P0 EXIT ;  /* 0x000000000000094d */ /* 0x001fea0003800000 */
[----:B------:R-:W0:Y:S01]  /*00e0*/  LDC.64 R4, c[0x0][0x380] ;  /* 0x0000e000ff047b82 */ /* 0x000e220000000a00 */
[----:B------:R-:W1:Y:S01]  /*00f0*/  LDCU.64 UR8, c[0x0][0x358] ;  /* 0x00006b00ff0877ac */ /* 0x000e620008000a00 */
[----:B------:R-:W-:Y:S01]  /*0100*/  IMAD R9, R0, R25, R2 ;  /* 0x0000001900097224 */ /* 0x000fe200078e0202 */
[----:B------:R-:W2:Y:S05]  /*0110*/  LDCU.U8 UR4, c[0x0][0x398] ;  /* 0x00007300ff0477ac */ /* 0x000eaa0008000000 */
[----:B------:R-:W3:Y:S01]  /*0120*/  LDC.64 R20, c[0x0][0x388] ;  /* 0x0000e200ff147b82 */ /* 0x000ee20000000a00 */
[----:B0-----:R-:W-:-:S06]  /*0130*/  IMAD.WIDE R4, R9, 0x4, R4 ;  /* 0x0000000409047825 */ /* 0x001fcc00078e0204 */
[----:B-1----:R-:W4:Y:S01]  /*0140*/  LDG.E R5, desc[UR8][R4.64] ;  /* 0x0000000804057981 */ /* 0x002f22000c1e1900 */
[----:B---3--:R-:W-:-:S05]  /*0150*/  IMAD.WIDE R8, R9, 0x4, R20 ;  /* 0x0000000409087825 */ /* 0x008fca00078e0214 */
[----:B------:R-:W4:Y:S01]  /*0160*/  LDG.E R0, desc[UR8][R8.64] ;  /* 0x0000000808007981 */ /* 0x000f22000c1e1900 */
[----:B--2---:R-:W-:-:S04]  /*0170*/  UPRMT UR4, UR4, 0x8880, URZ ;  /* 0x0000888004047896 */ /* 0x004fc800080000ff */
[----:B------:R-:W-:Y:S01]  /*0180*/  UISETP.NE.AND UP0, UPT, UR4, 0x72, UPT ;  /* 0x000000720400788c */ /* 0x000fe2000bf05270 */
[----:B----4-:R-:W-:-:S05]  /*0190*/  FADD R0, R0, R5 ;  /* 0x0000000500007221 */ /* 0x010fca0000000000 */
[----:B------:R0:W-:Y:S03]  /*01a0*/  STG.E desc[UR8][R8.64], R0 ;  /* 0x0000000008007986 */ /* 0x0001e6000c101908 */
[----:B------:R-:W-:Y:S05]  /*01b0*/  BRA.U !UP0, `(.L_x_0) ;  /* 0x0000001508847547 */ /* 0x000fea000b800000 */
[----:B------:R-:W-:-:S09]  /*01c0*/  UISETP.NE.AND UP0, UPT, UR4, 0x73, UPT ;  /* 0x000000730400788c */ /* 0x000fd2000bf05270 */
[----:B------:R-:W-:Y:S05]  /*01d0*/  BRA.U UP0, `(.L_x_1) ;  /* 0x0000001500587547 */ /* 0x000fea000b800000 */
[----:B------:R-:W-:Y:S01]  /*01e0*/  UISETP.GE.U32.AND UP1, UPT, UR6, 0x10, UPT ;  /* 0x000000100600788c */ /* 0x000fe2000bf26070 */
[----:B------:R-:W-:Y:S01]  /*01f0*/  HFMA2 R13, -RZ, RZ, 0, 0 ;  /* 0x00000000ff0d7431 */ /* 0x000fe200000001ff */
[----:B------:R-:W-:Y:S01]  /*0200*/  ULOP3.LUT UR7, UR6, 0xf, URZ, 0xc0, !UPT ;  /* 0x0000000f06077892 */ /* 0x000fe2000f8ec0ff */
[----:B------:R-:W-:-:S03]  /*0210*/  UMOV UR4, URZ ;  /* 0x000000ff00047c82 */ /* 0x000fc60008000000 */
[----:B------:R-:W-:-:S03]  /*0220*/  UISETP.NE.AND UP0, UPT, UR7, URZ, UPT ;  /* 0x000000ff0700728c */ /* 0x000fc6000bf05270 */
[----:B------:R-:W-:Y:S08]  /*0230*/  BRA.U !UP1, `(.L_x_2) ;  /* 0x0000000109c87547 */ /* 0x000ff0000b800000 */
[----:B------:R-:W1:Y:S01]  /*0240*/  LDC R25, c[0x0][0x394] ;  /* 0x0000e500ff197b82 */ /* 0x000e620000000800 */
[----:B------:R-:W-:Y:S01]  /*0250*/  ULOP3.LUT UR4, UR6, 0x7ffffff0, URZ, 0xc0, !UPT ;  /* 0x7ffffff006047892 */ /* 0x000fe2000f8ec0ff */
[----:B------:R-:W-:Y:S02]  /*0260*/  MOV R13, RZ ;  /* 0x000000ff000d7202 */ /* 0x000fe40000000f00 */
[----:B------:R-:W-:Y:S01]  /*0270*/  MOV R3, R2 ;  /* 0x0000000200037202 */ /* 0x000fe20000000f00 */
[----:B------:R-:W-:-:S03]  /*0280*/  UIADD3 UR5, UPT, UPT, -UR4, URZ, URZ ;  /* 0x000000ff04057290 */ /* 0x000fc6000fffe1ff */
[----:B------:R-:W2:Y:S09]  /*0290*/  LDC.64 R20, c[0x0][0x388] ;  /* 0x0000e200ff147b82 */ /* 0x000eb20000000a00 */
.L_x_3:
[----:B--2---:R-:W-:-:S05]  /*02a0*/  IMAD.WIDE R6, R3, 0x4, R20 ;  /* 0x0000000403067825 */ /* 0x004fca00078e0214 */
[----:B------:R2:W3:Y:S01]  /*02b0*/  LDG.E R12, desc[UR8][R6.64] ;  /* 0x00000008060c7981 */ /* 0x0004e2000c1e1900 */
[----:B-1----:R-:W-:-:S04]  /*02c0*/  IMAD.WIDE R14, R25, 0x4, R6 ;  /* 0x00000004190e7825 */ /* 0x002fc800078e0206 */
[C---:B------:R-:W-:Y:S02]  /*02d0*/  IMAD.WIDE R22, R25.reuse, 0x4, R14 ;  /* 0x0000000419167825 */ /* 0x040fe400078e020e */
[----:B------:R-:W3:Y:S02]  /*02e0*/  LDG.E R14, desc[UR8][R14.64] ;  /* 0x000000080e0e7981 */ /* 0x000ee4000c1e1900 */
[C---:B------:R-:W-:Y:S02]  /*02f0*/  IMAD.WIDE R16, R25.reuse, 0x4, R22 ;  /* 0x0000000419107825 */ /* 0x040fe400078e0216 */
[----:B------:R-:W4:Y:S04]  /*0300*/  LDG.E R4, desc[UR8][R22.64] ;  /* 0x0000000816047981 */ /* 0x000f28000c1e1900 */
[----:B------:R-:W4:Y:S01]  /*0310*/  LDG.E R5, desc[UR8][R16.64] ;  /* 0x0000000810057981 */ /* 0x000f22000c1e1900 */
[----:B------:R-:W-:-:S04]  /*0320*/  IMAD.WIDE R26, R25, 0x4, R16 ;  /* 0x00000004191a7825 */ /* 0x000fc800078e0210 */
[----:B--2---:R-:W-:-:S04]  /*0330*/  IMAD.WIDE R6, R25, 0x4, R26 ;  /* 0x0000000419067825 */ /* 0x004fc800078e021a */
[C---:B------:R-:W-:Y:S02]  /*0340*/  IMAD.WIDE R28, R25.reuse, 0x4, R6 ;  /* 0x00000004191c7825 */ /* 0x040fe400078e0206 */
[----:B------:R-:W2:Y:S02]  /*0350*/  LDG.E R6, desc[UR8][R6.64] ;  /* 0x0000000806067981 */ /* 0x000ea4000c1e1900 */
[----:B------:R-:W-:-:S04]  /*0360*/  IMAD.WIDE R18, R25, 0x4, R28 ;  /* 0x0000000419127825 */ /* 0x000fc800078e021c */
[C---:B------:R-:W-:Y:S01]  /*0370*/  IMAD.WIDE R10, R25.reuse, 0x4, R18 ;  /* 0x00000004190a7825 */ /* 0x040fe200078e0212 */
[----:B------:R-:W5:Y:S01]  /*0380*/  LDG.E R7, desc[UR8][R28.64] ;  /* 0x000000081c077981 */ /* 0x000f62000c1e1900 */
[----:B---3--:R-:W-:Y:S02]  /*0390*/  FMNMX3 R24, R12, R13, R14, !PT ;  /* 0x0000000d0c187276 */ /* 0x008fe4000780000e */
[C---:B------:R-:W-:Y:S02]  /*03a0*/  IMAD.WIDE R12, R25.reuse, 0x4, R10 ;  /* 0x00000004190c7825 */ /* 0x040fe400078e020a */
[----:B------:R-:W3:Y:S02]  /*03b0*/  LDG.E R10, desc[UR8][R10.64] ;  /* 0x000000080a0a7981 */ /* 0x000ee4000c1e1900 */
[C---:B------:R-:W-:Y:S01]  /*03c0*/  IMAD.WIDE R14, R25.reuse, 0x4, R12 ;  /* 0x00000004190e7825 */ /* 0x040fe200078e020c */
[----:B----4-:R-:W-:Y:S01]  /*03d0*/  FMNMX3 R4, R4, R24, R5, !PT ;  /* 0x0000001804047276 */ /* 0x010fe20007800005 */
[----:B------:R-:W3:Y:S02]  /*03e0*/  LDG.E R13, desc[UR8][R12.64] ;  /* 0x000000080c0d7981 */ /* 0x000ee4000c1e1900 */
[----:B------:R-:W-:-:S02]  /*03f0*/  IMAD.WIDE R16, R25, 0x4, R14 ;  /* 0x0000000419107825 */ /* 0x000fc400078e020e */
[----:B------:R1:W5:Y:S04]  /*0400*/  LDG.E R24, desc[UR8][R18.64] ;  /* 0x0000000812187981 */ /* 0x000368000c1e1900 */
[----:B------:R4:W2:Y:S04]  /*0410*/  LDG.E R5, desc[UR8][R26.64] ;  /* 0x000000081a057981 */ /* 0x0008a8000c1e1900 */
[----:B------:R-:W3:Y:S01]  /*0420*/  LDG.E R14, desc[UR8][R14.64] ;  /* 0x000000080e0e7981 */ /* 0x000ee2000c1e1900 */
[----:B-1----:R-:W-:-:S03]  /*0430*/  IMAD.WIDE R18, R25, 0x4, R16 ;  /* 0x0000000419127825 */ /* 0x002fc600078e0210 */
[----:B------:R-:W3:Y:S01]  /*0440*/  LDG.E R17, desc[UR8][R16.64] ;  /* 0x0000000810117981 */ /* 0x000ee2000c1e1900 */
[----:B------:R-:W-:-:S03]  /*0450*/  IMAD.WIDE R22, R25, 0x4, R18 ;  /* 0x0000000419167825 */ /* 0x000fc600078e0212 */
[----:B------:R-:W3:Y:S01]  /*0460*/  LDG.E R18, desc[UR8][R18.64] ;  /* 0x0000000812127981 */ /* 0x000ee2000c1e1900 */
[----:B----4-:R-:W-:-:S03]  /*0470*/  IMAD.WIDE R26, R25, 0x4, R22 ;  /* 0x00000004191a7825 */ /* 0x010fc600078e0216 */
[----:B------:R-:W4:Y:S01]  /*0480*/  LDG.E R23, desc[UR8][R22.64] ;  /* 0x0000000816177981 */ /* 0x000f22000c1e1900 */
[----:B------:R-:W-:-:S03]  /*0490*/  IMAD.WIDE R28, R25, 0x4, R26 ;  /* 0x00000004191c7825 */ /* 0x000fc600078e021a */
[----:B------:R-:W4:Y:S04]  /*04a0*/  LDG.E R26, desc[UR8][R26.64] ;  /* 0x000000081a1a7981 */ /* 0x000f28000c1e1900 */
[----:B------:R-:W4:Y:S01]  /*04b0*/  LDG.E R28, desc[UR8][R28.64] ;  /* 0x000000081c1c7981 */ /* 0x000f22000c1e1900 */
[----:B------:R-:W-:-:S04]  /*04c0*/  UIADD3 UR5, UPT, UPT, UR5, 0x10, URZ ;  /* 0x0000001005057890 */ /* 0x000fc8000fffe0ff */
[----:B------:R-:W-:Y:S01]  /*04d0*/  UISETP.NE.AND UP1, UPT, UR5, URZ, UPT ;  /* 0x000000ff0500728c */ /* 0x000fe2000bf25270 */
[----:B------:R-:W-:Y:S02]  /*04e0*/  LEA R3, R25, R3, 0x4 ;  /* 0x0000000319037211 */ /* 0x000fe400078e20ff */
[----:B--2---:R-:W-:-:S04]  /*04f0*/  FMNMX3 R4, R5, R4, R6, !PT ;  /* 0x0000000405047276 */ /* 0x004fc80007800006 */
[----:B-----5:R-:W-:-:S04]  /*0500*/  FMNMX3 R4, R7, R4, R24, !PT ;  /* 0x0000000407047276 */ /* 0x020fc80007800018 */
[----:B---3--:R-:W-:-:S04]  /*0510*/  FMNMX3 R4, R10, R4, R13, !PT ;  /* 0x000000040a047276 */ /* 0x008fc8000780000d */
[----:B------:R-:W-:-:S04]  /*0520*/  FMNMX3 R4, R14, R4, R17, !PT ;  /* 0x000000040e047276 */ /* 0x000fc80007800011 */
[----:B----4-:R-:W-:-:S04]  /*0530*/  FMNMX3 R13, R18, R4, R23, !PT ;  /* 0x00000004120d7276 */ /* 0x010fc80007800017 */
[----:B------:R-:W-:Y:S01]  /*0540*/  FMNMX3 R13, R26, R13, R28, !PT ;  /* 0x0000000d1a0d7276 */ /* 0x000fe2000780001c */
[----:B------:R-:W-:Y:S06]  /*0550*/  BRA.U UP1, `(.L_x_3) ;  /* 0xfffffffd01507547 */ /* 0x000fec000b83ffff */
.L_x_2:
[----:B------:R-:W-:Y:S05]  /*0560*/  BRA.U !UP0, `(.L_x_4) ;  /* 0x0000000108d87547 */ /* 0x000fea000b800000 */
[----:B------:R-:W1:Y:S01]  /*0570*/  LDCU UR5, c[0x0][0x390] ;  /* 0x00007200ff0577ac */ /* 0x000e620008000800 */
[----:B------:R-:W-:Y:S02]  /*0580*/  UISETP.GE.U32.AND UP0, UPT, UR7, 0x8, UPT ;  /* 0x000000080700788c */ /* 0x000fe4000bf06070 */
[----:B-1----:R-:W-:-:S04]  /*0590*/  ULOP3.LUT UR6, UR5, 0x7, URZ, 0xc0, !UPT ;  /* 0x0000000705067892 */ /* 0x002fc8000f8ec0ff */
[----:B------:R-:W-:-:S03]  /*05a0*/  UISETP.NE.AND UP1, UPT, UR6, URZ, UPT ;  /* 0x000000ff0600728c */ /* 0x000fc6000bf25270 */
[----:B------:R-:W-:Y:S08]  /*05b0*/  BRA.U !UP0, `(.L_x_5) ;  /* 0x0000000108587547 */ /* 0x000ff0000b800000 */
[----:B------:R-:W-:-:S04]  /*05c0*/  IMAD R23, R25, UR4, R2 ;  /* 0x0000000419177c24 */ /* 0x000fc8000f8e0202 */
[----:B------:R-:W-:-:S05]  /*05d0*/  IMAD.WIDE R22, R23, 0x4, R20 ;  /* 0x0000000417167825 */ /* 0x000fca00078e0214 */
[----:B------:R-:W2:Y:S01]  /*05e0*/  LDG.E R12, desc[UR8][R22.64] ;  /* 0x00000008160c7981 */ /* 0x000ea2000c1e1900 */
[----:B------:R-:W-:-:S04]  /*05f0*/  IMAD.WIDE R26, R25, 0x4, R22 ;  /* 0x00000004191a7825 */ /* 0x000fc800078e0216 */
[C---:B------:R-:W-:Y:S02]  /*0600*/  IMAD.WIDE R6, R25.reuse, 0x4, R26 ;  /* 0x0000000419067825 */ /* 0x040fe400078e021a */
[----:B------:R-:W2:Y:S02]  /*0610*/  LDG.E R26, desc[UR8][R26.64] ;  /* 0x000000081a1a7981 */ /* 0x000ea4000c1e1900 */
[C---:B------:R-:W-:Y:S02]  /*0620*/  IMAD.WIDE R10, R25.reuse, 0x4, R6 ;  /* 0x00000004190a7825 */ /* 0x040fe400078e0206 */
[----:B------:R-:W3:Y:S02]  /*0630*/  LDG.E R7, desc[UR8][R6.64] ;  /* 0x0000000806077981 */ /* 0x000ee4000c1e1900 */
[C---:B------:R-:W-:Y:S02]  /*0640*/  IMAD.WIDE R14, R25.reuse, 0x4, R10 ;  /* 0x00000004190e7825 */ /* 0x040fe400078e020a */
[----:B------:R-:W3:Y:S02]  /*0650*/  LDG.E R10, desc[UR8][R10.64] ;  /* 0x000000080a0a7981 */ /* 0x000ee4000c1e1900 */
[----:B------:R-:W-:-:S02]  /*0660*/  IMAD.WIDE R4, R25, 0x4, R14 ;  /* 0x0000000419047825 */ /* 0x000fc400078e020e */
[----:B------:R-:W4:Y:S02]  /*0670*/  LDG.E R15, desc[UR8][R14.64] ;  /* 0x000000080e0f7981 */ /* 0x000f24000c1e1900 */
[C---:B------:R-:W-:Y:S02]  /*0680*/  IMAD.WIDE R16, R25.reuse, 0x4, R4 ;  /* 0x0000000419107825 */ /* 0x040fe400078e0204 */
[----:B------:R-:W4:Y:S02]  /*0690*/  LDG.E R4, desc[UR8][R4.64] ;  /* 0x0000000804047981 */ /* 0x000f24000c1e1900 */
[----:B------:R-:W-:Y:S02]  /*06a0*/  IMAD.WIDE R18, R25, 0x4, R16 ;  /* 0x0000000419127825 */ /* 0x000fe400078e0210 */
[----:B------:R-:W5:Y:S04]  /*06b0*/  LDG.E R17, desc[UR8][R16.64] ;  /* 0x0000000810117981 */ /* 0x000f68000c1e1900 */
[----:B------:R-:W5:Y:S01]  /*06c0*/  LDG.E R18, desc[UR8][R18.64] ;  /* 0x0000000812127981 */ /* 0x000f62000c1e1900 */
[----:B------:R-:W-:Y:S01]  /*06d0*/  UIADD3 UR4, UPT, UPT, UR4, 0x8, URZ ;  /* 0x0000000804047890 */ /* 0x000fe2000fffe0ff */
[----:B--2---:R-:W-:-:S04]  /*06e0*/  FMNMX3 R12, R12, R13, R26, !PT ;  /* 0x0000000d0c0c7276 */ /* 0x004fc8000780001a */
[----:B---3--:R-:W-:-:S04]  /*06f0*/  FMNMX3 R12, R7, R12, R10, !PT ;  /* 0x0000000c070c7276 */ /* 0x008fc8000780000a */
[----:B----4-:R-:W-:-:S04]  /*0700*/  FMNMX3 R12, R15, R12, R4, !PT ;  /* 0x0000000c0f0c7276 */ /* 0x010fc80007800004 */
[----:B-----5:R-:W-:-:S07]  /*0710*/  FMNMX3 R13, R17, R12, R18, !PT ;  /* 0x0000000c110d7276 */ /* 0x020fce0007800012 */
.L_x_5:
[----:B------:R-:W-:Y:S05]  /*0720*/  BRA.U !UP1, `(.L_x_4) ;  /* 0x0000000109687547 */ /* 0x000fea000b800000 */
[----:B------:R-:W-:Y:S02]  /*0730*/  UISETP.GE.U32.AND UP0, UPT, UR6, 0x4, UPT ;  /* 0x000000040600788c */ /* 0x000fe4000bf06070 */
[----:B------:R-:W-:-:S04]  /*0740*/  ULOP3.LUT UR5, UR5, 0x3, URZ, 0xc0, !UPT ;  /* 0x0000000305057892 */ /* 0x000fc8000f8ec0ff */
[----:B------:R-:W-:-:S03]  /*0750*/  UISETP.NE.AND UP1, UPT, UR5, URZ, UPT ;  /* 0x000000ff0500728c */ /* 0x000fc6000bf25270 */
[----:B------:R-:W-:Y:S08]  /*0760*/  BRA.U !UP0, `(.L_x_6) ;  /* 0x0000000108307547 */ /* 0x000ff0000b800000 */
[----:B------:R-:W-:-:S04]  /*0770*/  IMAD R5, R25, UR4, R2 ;  /* 0x0000000419057c24 */ /* 0x000fc8000f8e0202 */
[----:B------:R-:W-:-:S04]  /*0780*/  IMAD.WIDE R4, R5, 0x4, R20 ;  /* 0x0000000405047825 */ /* 0x000fc800078e0214 */
[C---:B------:R-:W-:Y:S02]  /*0790*/  IMAD.WIDE R6, R25.reuse, 0x4, R4 ;  /* 0x0000000419067825 */ /* 0x040fe400078e0204 */
[----:B------:R-:W2:Y:S02]  /*07a0*/  LDG.E R4, desc[UR8][R4.64] ;  /* 0x0000000804047981 */ /* 0x000ea4000c1e1900 */
[C---:B------:R-:W-:Y:S02]  /*07b0*/  IMAD.WIDE R10, R25.reuse, 0x4, R6 ;  /* 0x00000004190a7825 */ /* 0x040fe400078e0206 */
[----:B------:R-:W2:Y:S02]  /*07c0*/  LDG.E R6, desc[UR8][R6.64] ;  /* 0x0000000806067981 */ /* 0x000ea4000c1e1900 */
[----:B------:R-:W-:Y:S02]  /*07d0*/  IMAD.WIDE R14, R25, 0x4, R10 ;  /* 0x00000004190e7825 */ /* 0x000fe400078e020a */
[----:B------:R-:W3:Y:S04]  /*07e0*/  LDG.E R10, desc[UR8][R10.64] ;  /* 0x000000080a0a7981 */ /* 0x000ee8000c1e1900 */
[----:B------:R-:W3:Y:S01]  /*07f0*/  LDG.E R14, desc[UR8][R14.64] ;  /* 0x000000080e0e7981 */ /* 0x000ee2000c1e1900 */
[----:B------:R-:W-:Y:S01]  /*0800*/  UIADD3 UR4, UPT, UPT, UR4, 0x4, URZ ;  /* 0x0000000404047890 */ /* 0x000fe2000fffe0ff */
[----:B--2---:R-:W-:-:S04]  /*0810*/  FMNMX3 R13, R4, R13, R6, !PT ;  /* 0x0000000d040d7276 */ /* 0x004fc80007800006 */
[----:B---3--:R-:W-:-:S07]  /*0820*/  FMNMX3 R13, R10, R13, R14, !PT ;  /* 0x0000000d0a0d7276 */ /* 0x008fce000780000e */
.L_x_6:
[----:B------:R-:W-:Y:S05]  /*0830*/  BRA.U !UP1, `(.L_x_4) ;  /* 0x0000000109247547 */ /* 0x000fea000b800000 */
[----:B------:R-:W-:Y:S01]  /*0840*/  IMAD R3, R25, UR4, R2 ;  /* 0x0000000419037c24 */ /* 0x000fe2000f8e0202 */
[----:B------:R-:W-:-:S12]  /*0850*/  UIADD3 UR5, UPT, UPT, -UR5, URZ, URZ ;  /* 0x000000ff05057290 */ /* 0x000fd8000fffe1ff */
.L_x_7:
[----:B------:R-:W-:-:S06]  /*0860*/  IMAD.WIDE R4, R3, 0x4, R20 ;  /* 0x0000000403047825 */ /* 0x000fcc00078e0214 */
[----:B------:R-:W2:Y:S01]  /*0870*/  LDG.E R4, desc[UR8][R4.64] ;  /* 0x0000000804047981 */ /* 0x000ea2000c1e1900 */
[----:B------:R-:W-:Y:S01]  /*0880*/  UIADD3 UR5, UPT, UPT, UR5, 0x1, URZ ;  /* 0x0000000105057890 */ /* 0x000fe2000fffe0ff */
[----:B------:R-:W-:-:S03]  /*0890*/  IADD3 R3, PT, PT, R3, R25, RZ ;  /* 0x0000001903037210 */ /* 0x000fc60007ffe0ff */
[----:B------:R-:W-:Y:S01]  /*08a0*/  UISETP.NE.AND UP0, UPT, UR5, URZ, UPT ;  /* 0x000000ff0500728c */ /* 0x000fe2000bf05270 */
[----:B--2---:R-:W-:-:S08]  /*08b0*/  FMNMX R13, R4, R13, !PT ;  /* 0x0000000d040d7209 */ /* 0x004fd00007800000 */
[----:B------:R-:W-:Y:S05]  /*08c0*/  BRA.U UP0, `(.L_x_7) ;  /* 0xfffffffd00e47547 */ /* 0x000fea000b83ffff */
.L_x_4:
[----:B------:R-:W1:Y:S01]  /*08d0*/  LDCU UR5, c[0x0][0x390] ;  /* 0x00007200ff0577ac */ /* 0x000e620008000800 */
[----:B------:R-:W-:Y:S01]  /*08e0*/  HFMA2 R19, -RZ, RZ, 0, 0 ;  /* 0x00000000ff137431 */ /* 0x000fe200000001ff */
[----:B------:R-:W-:Y:S01]  /*08f0*/  UMOV UR4, URZ ;  /* 0x000000ff00047c82 */ /* 0x000fe20008000000 */
[----:B-1----:R-:W-:Y:S02]  /*0900*/  UISETP.GE.U32.AND UP1, UPT, UR5, 0x8, UPT ;  /* 0x000000080500788c */ /* 0x002fe4000bf26070 */
[----:B------:R-:W-:-:S04]  /*0910*/  ULOP3.LUT UR7, UR5, 0x7, URZ, 0xc0, !UPT ;  /* 0x0000000705077892 */ /* 0x000fc8000f8ec0ff */
[----:B------:R-:W-:-:S03]  /*0920*/  UISETP.NE.AND UP0, UPT, UR7, URZ, UPT ;  /* 0x000000ff0700728c */ /* 0x000fc6000bf05270 */
[----:B------:R-:W-:Y:S08]  /*0930*/  BRA.U !UP1, `(.L_x_8) ;  /* 0x0000000509887547 */ /* 0x000ff0000b800000 */
[----:B------:R-:W-:Y:S01]  /*0940*/  ULOP3.LUT UR4, UR5, 0x7ffffff8, URZ, 0xc0, !UPT ;  /* 0x7ffffff805047892 */ /* 0x000fe2000f8ec0ff */
[----:B------:R-:W-:Y:S02]  /*0950*/  MOV R19, RZ ;  /* 0x000000ff00137202 */ /* 0x000fe40000000f00 */
[----:B------:R-:W-:Y:S01]  /*0960*/  MOV R3, R2 ;  /* 0x0000000200037202 */ /* 0x000fe20000000f00 */
[----:B------:R-:W-:-:S12]  /*0970*/  UIADD3 UR6, UPT, UPT, -UR4, URZ, URZ ;  /* 0x000000ff04067290 */ /* 0x000fd8000fffe1ff */
.L_x_9:
[----:B------:R-:W-:-:S05]  /*0980*/  IMAD.WIDE R4, R3, 0x4, R20 ;  /* 0x0000000403047825 */ /* 0x000fca00078e0214 */
[----:B------:R-:W2:Y:S01]  /*0990*/  LDG.E R18, desc[UR8][R4.64] ;  /* 0x0000000804127981 */ /* 0x000ea2000c1e1900 */
[----:B------:R-:W-:-:S05]  /*09a0*/  IMAD.WIDE R28, R25, 0x4, R4 ;  /* 0x00000004191c7825 */ /* 0x000fca00078e0204 */
[----:B------:R-:W3:Y:S01]  /*09b0*/  LDG.E R24, desc[UR8][R28.64] ;  /* 0x000000081c187981 */ /* 0x000ee2000c1e1900 */
[----:B------:R-:W-:-:S05]  /*09c0*/  IMAD.WIDE R6, R25, 0x4, R28 ;  /* 0x0000000419067825 */ /* 0x000fca00078e021c */
[----:B------:R-:W4:Y:S01]  /*09d0*/  LDG.E R22, desc[UR8][R6.64] ;  /* 0x0000000806167981 */ /* 0x000f22000c1e1900 */
[----:B------:R-:W-:-:S05]  /*09e0*/  IMAD.WIDE R10, R25, 0x4, R6 ;  /* 0x00000004190a7825 */ /* 0x000fca00078e0206 */
[----:B------:R-:W5:Y:S01]  /*09f0*/  LDG.E R26, desc[UR8][R10.64] ;  /* 0x000000080a1a7981 */ /* 0x000f62000c1e1900 */
[----:B------:R-:W-:-:S05]  /*0a00*/  IMAD.WIDE R16, R25, 0x4, R10 ;  /* 0x0000000419107825 */ /* 0x000fca00078e020a */
[----:B------:R1:W5:Y:S02]  /*0a10*/  LDG.E R12, desc[UR8][R16.64] ;  /* 0x00000008100c7981 */ /* 0x000364000c1e1900 */
[----:B-1----:R-:W-:-:S05]  /*0a20*/  IMAD.WIDE R16, R25, 0x4, R16 ;  /* 0x0000000419107825 */ /* 0x002fca00078e0210 */
[----:B------:R-:W5:Y:S01]  /*0a30*/  LDG.E R10, desc[UR8][R16.64] ;  /* 0x00000008100a7981 */ /* 0x000f62000c1e1900 */
[----:B------:R-:W-:-:S05]  /*0a40*/  IMAD.WIDE R14, R25, 0x4, R16 ;  /* 0x00000004190e7825 */ /* 0x000fca00078e0210 */
[----:B------:R1:W5:Y:S01]  /*0a50*/  LDG.E R6, desc[UR8][R14.64] ;  /* 0x000000080e067981 */ /* 0x000362000c1e1900 */
[----:B------:R-:W-:-:S06]  /*0a60*/  IMAD.WIDE R4, R25, 0x4, R14 ;  /* 0x0000000419047825 */ /* 0x000fcc00078e020e */
[----:B------:R0:W5:Y:S01]  /*0a70*/  LDG.E R4, desc[UR8][R4.64] ;  /* 0x0000000804047981 */ /* 0x000162000c1e1900 */
[----:B------:R-:W-:Y:S01]  /*0a80*/  HFMA2 R11, -RZ, RZ, 3.7421875, 0 ;  /* 0x437c0000ff0b7431 */ /* 0x000fe200000001ff */
[----:B------:R-:W-:Y:S01]  /*0a90*/  MOV R7, 0x3bbb989d ;  /* 0x3bbb989d00077802 */ /* 0x000fe20000000f00 */
[----:B------:R-:W-:-:S04]  /*0aa0*/  UIADD3 UR6, UPT, UPT, UR6, 0x8, URZ ;  /* 0x0000000806067890 */ /* 0x000fc8000fffe0ff */
[----:B------:R-:W-:Y:S01]  /*0ab0*/  UISETP.NE.AND UP1, UPT, UR6, URZ, UPT ;  /* 0x000000ff0600728c */ /* 0x000fe2000bf25270 */
[----:B------:R-:W-:Y:S01]  /*0ac0*/  LEA R3, R25, R3, 0x3 ;  /* 0x0000000319037211 */ /* 0x000fe200078e18ff */
[----:B--2---:R-:W-:-:S04]  /*0ad0*/  FADD R18, R18, -R13 ;  /* 0x8000000d12127221 */ /* 0x004fc80000000000 */
[----:B------:R-:W-:-:S04]  /*0ae0*/  FFMA.SAT R28, R18, R7, 0.5 ;  /* 0x3f000000121c7423 */ /* 0x000fc80000002007 */
[----:B------:R-:W-:-:S04]  /*0af0*/  FFMA.RM R28, R28, R11, 12582913 ;  /* 0x4b4000011c1c7423 */ /* 0x000fc8000000400b */
[----:B------:R-:W-:-:S04]  /*0b00*/  FADD R23, R28, -12583039 ;  /* 0xcb40007f1c177421 */ /* 0x000fc80000000000 */
[----:B------:R-:W-:-:S04]  /*0b10*/  FFMA R23, R18, 1.4426950216293334961, -R23 ;  /* 0x3fb8aa3b12177823 */ /* 0x000fc80000000817 */
[----:B------:R-:W-:Y:S01]  /*0b20*/  FFMA R23, R18, 1.925963033500011079e-08, R23 ;  /* 0x32a5706012177823 */ /* 0x000fe20000000017 */
[----:B---3--:R-:W-:-:S05]  /*0b30*/  FADD R24, R24, -R13 ;  /* 0x8000000d18187221 */ /* 0x008fca0000000000 */
[----:B------:R-:W2:Y:S01]  /*0b40*/  MUFU.EX2 R23, R23 ;  /* 0x0000001700177308 */ /* 0x000ea20000000800 */
[----:B-1----:R-:W-:Y:S01]  /*0b50*/  FFMA.SAT R14, R24, R7, 0.5 ;  /* 0x3f000000180e7423 */ /* 0x002fe20000002007 */
[----:B----4-:R-:W-:-:S03]  /*0b60*/  FADD R22, R22, -R13 ;  /* 0x8000000d16167221 */ /* 0x010fc60000000000 */
[----:B0-----:R-:W-:Y:S01]  /*0b70*/  FFMA.RM R5, R14, R11, 12582913 ;  /* 0x4b4000010e057423 */ /* 0x001fe2000000400b */
[----:B------:R-:W-:Y:S01]  /*0b80*/  FFMA.SAT R14, R22, R7, 0.5 ;  /* 0x3f000000160e7423 */ /* 0x000fe20000002007 */
[----:B------:R-:W-:Y:S01]  /*0b90*/  SHF.L.U32 R28, R28, 0x17, RZ ;  /* 0x000000171c1c7819 */ /* 0x000fe200000006ff */
[----:B-----5:R-:W-:Y:S01]  /*0ba0*/  FADD R26, R26, -R13 ;  /* 0x8000000d1a1a7221 */ /* 0x020fe20000000000 */
[----:B------:R-:W-:Y:S01]  /*0bb0*/  FADD R15, R5, -12583039 ;  /* 0xcb40007f050f7421 */ /* 0x000fe20000000000 */
[----:B------:R-:W-:Y:S02]  /*0bc0*/  FFMA.RM R14, R14, R11, 12582913 ;  /* 0x4b4000010e0e7423 */ /* 0x000fe4000000400b */
[----:B------:R-:W-:Y:S01]  /*0bd0*/  FFMA.SAT R16, R26, R7, 0.5 ;  /* 0x3f0000001a107423 */ /* 0x000fe20000002007 */
[----:B------:R-:W-:Y:S01]  /*0be0*/  FFMA R17, R24, 1.4426950216293334961, -R15 ;  /* 0x3fb8aa3b18117823 */ /* 0x000fe2000000080f */
[----:B------:R-:W-:Y:S01]  /*0bf0*/  FADD R18, R12, -R13 ;  /* 0x8000000d0c127221 */ /* 0x000fe20000000000 */
[----:B--2---:R-:W-:Y:S01]  /*0c00*/  FFMA R19, R28, R23, R19 ;  /* 0x000000171c137223 */ /* 0x004fe20000000013 */
[----:B------:R-:W-:Y:S01]  /*0c10*/  FADD R23, R14, -12583039 ;  /* 0xcb40007f0e177421 */ /* 0x000fe20000000000 */
[----:B------:R-:W-:Y:S01]  /*0c20*/  FFMA.RM R15, R16, R11, 12582913 ;  /* 0x4b400001100f7423 */ /* 0x000fe2000000400b */
[----:B------:R-:W-:Y:S01]  /*0c30*/  FFMA R16, R24, 1.925963033500011079e-08, R17 ;  /* 0x32a5706018107823 */ /* 0x000fe20000000011 */
[----:B------:R-:W-:Y:S01]  /*0c40*/  FFMA.SAT R12, R18, R7, 0.5 ;  /* 0x3f000000120c7423 */ /* 0x000fe20000002007 */
[----:B------:R-:W-:-:S03]  /*0c50*/  FFMA R17, R22, 1.4426950216293334961, -R23 ;  /* 0x3fb8aa3b16117823 */ /* 0x000fc60000000817 */
[----:B------:R-:W-:Y:S01]  /*0c60*/  FFMA.RM R12, R12, R11, 12582913 ;  /* 0x4b4000010c0c7423 */ /* 0x000fe2000000400b */
[----:B------:R-:W-:Y:S01]  /*0c70*/  FFMA R17, R22, 1.925963033500011079e-08, R17 ;  /* 0x32a5706016117823 */ /* 0x000fe20000000011 */
[----:B------:R-:W-:Y:S02]  /*0c80*/  FADD R22, R10, -R13 ;  /* 0x8000000d0a167221 */ /* 0x000fe40000000000 */
[----:B------:R-:W-:Y:S02]  /*0c90*/  FADD R27, R12, -12583039 ;  /* 0xcb40007f0c1b7421 */ /* 0x000fe40000000000 */
[----:B------:R-:W-:Y:S01]  /*0ca0*/  FFMA.SAT R10, R22, R7, 0.5 ;  /* 0x3f000000160a7423 */ /* 0x000fe20000002007 */
[----:B------:R-:W-:Y:S01]  /*0cb0*/  FADD R23, R15, -12583039 ;  /* 0xcb40007f0f177421 */ /* 0x000fe20000000000 */
[----:B------:R-:W-:Y:S01]  /*0cc0*/  FFMA R27, R18, 1.4426950216293334961, -R27 ;  /* 0x3fb8aa3b121b7823 */ /* 0x000fe2000000081b */
[----:B------:R-:W-:Y:S01]  /*0cd0*/  FADD R6, R6, -R13 ;  /* 0x8000000d06067221 */ /* 0x000fe20000000000 */
[----:B------:R-:W-:Y:S01]  /*0ce0*/  FFMA.RM R10, R10, R11, 12582913 ;  /* 0x4b4000010a0a7423 */ /* 0x000fe2000000400b */
[----:B------:R-:W-:Y:S01]  /*0cf0*/  FFMA R23, R26, 1.4426950216293334961, -R23 ;  /* 0x3fb8aa3b1a177823 */ /* 0x000fe20000000817 */
[----:B------:R-:W-:Y:S01]  /*0d00*/  FFMA R18, R18, 1.925963033500011079e-08, R27 ;  /* 0x32a5706012127823 */ /* 0x000fe2000000001b */
[----:B------:R-:W-:Y:S01]  /*0d10*/  FADD R4, R4, -R13 ;  /* 0x8000000d04047221 */ /* 0x000fe20000000000 */
[----:B------:R-:W-:Y:S01]  /*0d20*/  FADD R27, R10, -12583039 ;  /* 0xcb40007f0a1b7421 */ /* 0x000fe20000000000 */
[----:B------:R-:W0:Y:S01]  /*0d30*/  MUFU.EX2 R16, R16 ;  /* 0x0000001000107308 */ /* 0x000e220000000800 */
[-C--:B------:R-:W-:Y:S01]  /*0d40*/  FFMA.SAT R24, R6, R7.reuse, 0.5 ;  /* 0x3f00000006187423 */ /* 0x080fe20000002007 */
[----:B------:R-:W-:Y:S01]  /*0d50*/  FFMA R23, R26, 1.925963033500011079e-08, R23 ;  /* 0x32a570601a177823 */ /* 0x000fe20000000017 */
[----:B------:R-:W-:Y:S01]  /*0d60*/  FFMA R27, R22, 1.4426950216293334961, -R27 ;  /* 0x3fb8aa3b161b7823 */ /* 0x000fe2000000081b */
[----:B------:R-:W-:Y:S01]  /*0d70*/  FFMA.SAT R26, R4, R7, 0.5 ;  /* 0x3f000000041a7423 */ /* 0x000fe20000002007 */
[----:B------:R-:W-:-:S02]  /*0d80*/  FFMA.RM R7, R24, R11, 12582913 ;  /* 0x4b40000118077423 */ /* 0x000fc4000000400b */
[----:B------:R-:W-:Y:S01]  /*0d90*/  FFMA R22, R22, 1.925963033500011079e-08, R27 ;  /* 0x32a5706016167823 */ /* 0x000fe2000000001b */
[----:B------:R-:W1:Y:S01]  /*0da0*/  MUFU.EX2 R17, R17 ;  /* 0x0000001100117308 */ /* 0x000e620000000800 */
[----:B------:R-:W-:Y:S01]  /*0db0*/  FFMA.RM R11, R26, R11, 12582913 ;  /* 0x4b4000011a0b7423 */ /* 0x000fe2000000400b */
[----:B------:R-:W-:Y:S01]  /*0dc0*/  FADD R27, R7, -12583039 ;  /* 0xcb40007f071b7421 */ /* 0x000fe20000000000 */
[----:B------:R-:W-:Y:S02]  /*0dd0*/  SHF.L.U32 R24, R5, 0x17, RZ ;  /* 0x0000001705187819 */ /* 0x000fe400000006ff */
[----:B------:R-:W-:Y:S01]  /*0de0*/  FADD R29, R11, -12583039 ;  /* 0xcb40007f0b1d7421 */ /* 0x000fe20000000000 */
[----:B------:R-:W-:Y:S02]  /*0df0*/  FFMA R27, R6, 1.4426950216293334961, -R27 ;  /* 0x3fb8aa3b061b7823 */ /* 0x000fe4000000081b */
[----:B------:R-:W2:Y:S01]  /*0e00*/  MUFU.EX2 R23, R23 ;  /* 0x0000001700177308 */ /* 0x000ea20000000800 */
[----:B------:R-:W-:Y:S01]  /*0e10*/  FFMA R29, R4, 1.4426950216293334961, -R29 ;  /* 0x3fb8aa3b041d7823 */ /* 0x000fe2000000081d */
[----:B------:R-:W-:Y:S01]  /*0e20*/  FFMA R5, R6, 1.925963033500011079e-08, R27 ;  /* 0x32a5706006057823 */ /* 0x000fe2000000001b */
[----:B0-----:R-:W-:Y:S01]  /*0e30*/  FFMA R16, R24, R16, R19 ;  /* 0x0000001018107223 */ /* 0x001fe20000000013 */
[----:B------:R-:W-:-:S04]  /*0e40*/  SHF.L.U32 R19, R14, 0x17, RZ ;  /* 0x000000170e137819 */ /* 0x000fc800000006ff */
[----:B------:R-:W0:Y:S01]  /*0e50*/  MUFU.EX2 R18, R18 ;  /* 0x0000001200127308 */ /* 0x000e220000000800 */
[----:B------:R-:W-:Y:S01]  /*0e60*/  FFMA R29, R4, 1.925963033500011079e-08, R29 ;  /* 0x32a57060041d7823 */ /* 0x000fe2000000001d */
[----:B------:R-:W-:Y:S01]  /*0e70*/  SHF.L.U32 R15, R15, 0x17, RZ ;  /* 0x000000170f0f7819 */ /* 0x000fe200000006ff */
[----:B-1----:R-:W-:-:S05]  /*0e80*/  FFMA R16, R19, R17, R16 ;  /* 0x0000001113107223 */ /* 0x002fca0000000010 */
[----:B------:R-:W1:Y:S01]  /*0e90*/  MUFU.EX2 R22, R22 ;  /* 0x0000001600167308 */ /* 0x000e620000000800 */
[----:B------:R-:W-:Y:S01]  /*0ea0*/  SHF.L.U32 R12, R12, 0x17, RZ ;  /* 0x000000170c0c7819 */ /* 0x000fe200000006ff */
[----:B--2---:R-:W-:-:S06]  /*0eb0*/  FFMA R15, R15, R23, R16 ;  /* 0x000000170f0f7223 */ /* 0x004fcc0000000010 */
[----:B------:R-:W2:Y:S01]  /*0ec0*/  MUFU.EX2 R5, R5 ;  /* 0x0000000500057308 */ /* 0x000ea20000000800 */
[----:B------:R-:W-:Y:S01]  /*0ed0*/  SHF.L.U32 R10, R10, 0x17, RZ ;  /* 0x000000170a0a7819 */ /* 0x000fe200000006ff */
[----:B0-----:R-:W-:-:S06]  /*0ee0*/  FFMA R15, R12, R18, R15 ;  /* 0x000000120c0f7223 */ /* 0x001fcc000000000f */
[----:B------:R-:W0:Y:S01]  /*0ef0*/  MUFU.EX2 R29, R29 ;  /* 0x0000001d001d7308 */ /* 0x000e220000000800 */
[----:B------:R-:W-:Y:S01]  /*0f00*/  SHF.L.U32 R7, R7, 0x17, RZ ;  /* 0x0000001707077819 */ /* 0x000fe200000006ff */
[----:B-1----:R-:W-:Y:S01]  /*0f10*/  FFMA R10, R10, R22, R15 ;  /* 0x000000160a0a7223 */ /* 0x002fe2000000000f */
[----:B------:R-:W-:-:S03]  /*0f20*/  SHF.L.U32 R4, R11, 0x17, RZ ;  /* 0x000000170b047819 */ /* 0x000fc600000006ff */
[----:B--2---:R-:W-:-:S04]  /*0f30*/  FFMA R5, R7, R5, R10 ;  /* 0x0000000507057223 */ /* 0x004fc8000000000a */
[----:B0-----:R-:W-:Y:S01]  /*0f40*/  FFMA R19, R4, R29, R5 ;  /* 0x0000001d04137223 */ /* 0x001fe20000000005 */
[----:B------:R-:W-:Y:S06]  /*0f50*/  BRA.U UP1, `(.L_x_9) ;  /* 0xfffffff901887547 */ /* 0x000fec000b83ffff */
.L_x_8:
[----:B------:R-:W-:Y:S05]  /*0f60*/  BRA.U !UP0, `(.L_x_10) ;  /* 0x0000000508887547 */ /* 0x000fea000b800000 */
[----:B------:R-:W-:Y:S02]  /*0f70*/  UISETP.GE.U32.AND UP0, UPT, UR7, 0x4, UPT ;  /* 0x000000040700788c */ /* 0x000fe4000bf06070 */
[----:B------:R-:W-:-:S04]  /*0f80*/  ULOP3.LUT UR6, UR5, 0x3, URZ, 0xc0, !UPT ;  /* 0x0000000305067892 */ /* 0x000fc8000f8ec0ff */
[----:B------:R-:W-:-:S03]  /*0f90*/  UISETP.NE.AND UP1, UPT, UR6, URZ, UPT ;  /* 0x000000ff0600728c */ /* 0x000fc6000bf25270 */
[----:B------:R-:W-:Y:S08]  /*0fa0*/  BRA.U !UP0, `(.L_x_11) ;  /* 0x0000000108c07547 */ /* 0x000ff0000b800000 */
[----:B------:R-:W-:-:S04]  /*0fb0*/  IMAD R7, R25, UR4, R2 ;  /* 0x0000000419077c24 */ /* 0x000fc8000f8e0202 */
        /* <DEDUP_REMOVED lines=8> */
[----:B------:R-:W-:Y:S01]  /*1040*/  HFMA2 R3, -RZ, RZ, 3.7421875, 0 ;  /* 0x437c0000ff037431 */ /* 0x000fe200000001ff */
[----:B------:R-:W-:Y:S01]  /*1050*/  MOV R5, 0x3bbb989d ;  /* 0x3bbb989d00057802 */ /* 0x000fe20000000f00 */
[----:B------:R-:W-:Y:S01]  /*1060*/  UIADD3 UR4, UPT, UPT, UR4, 0x4, URZ ;  /* 0x0000000404047890 */ /* 0x000fe2000fffe0ff */
[----:B--2---:R-:W-:-:S04]  /*1070*/  FADD R18, R4, -R13 ;  /* 0x8000000d04127221 */ /* 0x004fc80000000000 */
[----:B------:R-:W-:Y:S01]  /*1080*/  FFMA.SAT R4, R18, R5, 0.5 ;  /* 0x3f00000012047423 */ /* 0x000fe20000002005 */
[----:B---3--:R-:W-:-:S03]  /*1090*/  FADD R12, R12, -R13 ;  /* 0x8000000d0c0c7221 */ /* 0x008fc60000000000 */
[----:B------:R-:W-:Y:S01]  /*10a0*/  FFMA.RM R4, R4, R3, 12582913 ;  /* 0x4b40000104047423 */ /* 0x000fe20000004003 */
[----:B------:R-:W-:-:S03]  /*10b0*/  FFMA.SAT R6, R12, R5, 0.5 ;  /* 0x3f0000000c067423 */ /* 0x000fc60000002005 */
[----:B------:R-:W-:Y:S01]  /*10c0*/  FADD R7, R4, -12583039 ;  /* 0xcb40007f04077421 */ /* 0x000fe20000000000 */
[----:B----4-:R-:W-:Y:S01]  /*10d0*/  FADD R10, R22, -R13 ;  /* 0x8000000d160a7221 */ /* 0x010fe20000000000 */
[----:B------:R-:W-:Y:S01]  /*10e0*/  FFMA.RM R6, R6, R3, 12582913 ;  /* 0x4b40000106067423 */ /* 0x000fe20000004003 */
[----:B------:R-:W-:Y:S01]  /*10f0*/  SHF.L.U32 R4, R4, 0x17, RZ ;  /* 0x0000001704047819 */ /* 0x000fe200000006ff */
[----:B------:R-:W-:Y:S01]  /*1100*/  FFMA R7, R18, 1.4426950216293334961, -R7 ;  /* 0x3fb8aa3b12077823 */ /* 0x000fe20000000807 */
[----:B------:R-:W-:Y:S01]  /*1110*/  FFMA.SAT R22, R10, R5, 0.5 ;  /* 0x3f0000000a167423 */ /* 0x000fe20000002005 */
[----:B-----5:R-:W-:Y:S01]  /*1120*/  FADD R14, R24, -R13 ;  /* 0x8000000d180e7221 */ /* 0x020fe20000000000 */
[----:B------:R-:W-:Y:S01]  /*1130*/  FADD R11, R6, -12583039 ;  /* 0xcb40007f060b7421 */ /* 0x000fe20000000000 */
[----:B------:R-:W-:Y:S01]  /*1140*/  FFMA R16, R18, 1.925963033500011079e-08, R7 ;  /* 0x32a5706012107823 */ /* 0x000fe20000000007 */
[----:B------:R-:W-:Y:S01]  /*1150*/  FFMA.RM R7, R22, R3, 12582913 ;  /* 0x4b40000116077423 */ /* 0x000fe20000004003 */
[----:B------:R-:W-:Y:S01]  /*1160*/  FFMA.SAT R18, R14, R5, 0.5 ;  /* 0x3f0000000e127423 */ /* 0x000fe20000002005 */
[----:B------:R-:W-:-:S02]  /*1170*/  FFMA R11, R12, 1.4426950216293334961, -R11 ;  /* 0x3fb8aa3b0c0b7823 */ /* 0x000fc4000000080b */
[----:B------:R-:W-:Y:S01]  /*1180*/  FADD R5, R7, -12583039 ;  /* 0xcb40007f07057421 */ /* 0x000fe20000000000 */
[----:B------:R-:W-:Y:S01]  /*1190*/  FFMA.RM R3, R18, R3, 12582913 ;  /* 0x4b40000112037423 */ /* 0x000fe20000004003 */
[----:B------:R-:W-:Y:S01]  /*11a0*/  FFMA R11, R12, 1.925963033500011079e-08, R11 ;  /* 0x32a570600c0b7823 */ /* 0x000fe2000000000b */
[----:B------:R-:W1:Y:S01]  /*11b0*/  MUFU.EX2 R16, R16 ;  /* 0x0000001000107308 */ /* 0x000e620000000800 */
[C---:B------:R-:W-:Y:S01]  /*11c0*/  FFMA R5, R10.reuse, 1.4426950216293334961, -R5 ;  /* 0x3fb8aa3b0a057823 */ /* 0x040fe20000000805 */
[----:B------:R-:W-:Y:S01]  /*11d0*/  FADD R15, R3, -12583039 ;  /* 0xcb40007f030f7421 */ /* 0x000fe20000000000 */
[----:B------:R-:W-:Y:S02]  /*11e0*/  SHF.L.U32 R7, R7, 0x17, RZ ;  /* 0x0000001707077819 */ /* 0x000fe400000006ff */
[----:B------:R-:W-:Y:S01]  /*11f0*/  FFMA R10, R10, 1.925963033500011079e-08, R5 ;  /* 0x32a570600a0a7823 */ /* 0x000fe20000000005 */
[----:B------:R-:W-:Y:S01]  /*1200*/  FFMA R15, R14, 1.4426950216293334961, -R15 ;  /* 0x3fb8aa3b0e0f7823 */ /* 0x000fe2000000080f */
[----:B------:R-:W-:Y:S01]  /*1210*/  SHF.L.U32 R5, R6, 0x17, RZ ;  /* 0x0000001706057819 */ /* 0x000fe200000006ff */
[----:B------:R-:W2:Y:S01]  /*1220*/  MUFU.EX2 R11, R11 ;  /* 0x0000000b000b7308 */ /* 0x000ea20000000800 */
[----:B------:R-:W-:Y:S01]  /*1230*/  SHF.L.U32 R3, R3, 0x17, RZ ;  /* 0x0000001703037819 */ /* 0x000fe200000006ff */
[----:B------:R-:W-:-:S06]  /*1240*/  FFMA R15, R14, 1.925963033500011079e-08, R15 ;  /* 0x32a570600e0f7823 */ /* 0x000fcc000000000f */
[----:B------:R-:W3:Y:S01]  /*1250*/  MUFU.EX2 R10, R10 ;  /* 0x0000000a000a7308 */ /* 0x000ee20000000800 */
[----:B-1----:R-:W-:-:S07]  /*1260*/  FFMA R4, R4, R16, R19 ;  /* 0x0000001004047223 */ /* 0x002fce0000000013 */
[----:B------:R-:W1:Y:S01]  /*1270*/  MUFU.EX2 R15, R15 ;  /* 0x0000000f000f7308 */ /* 0x000e620000000800 */
[----:B--2---:R-:W-:-:S04]  /*1280*/  FFMA R4, R5, R11, R4 ;  /* 0x0000000b05047223 */ /* 0x004fc80000000004 */
[----:B---3--:R-:W-:-:S04]  /*1290*/  FFMA R4, R7, R10, R4 ;  /* 0x0000000a07047223 */ /* 0x008fc80000000004 */
[----:B-1----:R-:W-:-:S07]  /*12a0*/  FFMA R19, R3, R15, R4 ;  /* 0x0000000f03137223 */ /* 0x002fce0000000004 */
.L_x_11:
[----:B------:R-:W-:Y:S05]  /*12b0*/  BRA.U !UP1, `(.L_x_10) ;  /* 0x0000000109b47547 */ /* 0x000fea000b800000 */
[----:B------:R-:W-:Y:S02]  /*12c0*/  UISETP.NE.AND UP0, UPT, UR6, 0x1, UPT ;  /* 0x000000010600788c */ /* 0x000fe4000bf05270 */
[----:B------:R-:W-:-:S04]  /*12d0*/  ULOP3.LUT UR5, UR5, 0x1, URZ, 0xc0, !UPT ;  /* 0x0000000105057892 */ /* 0x000fc8000f8ec0ff */
[----:B------:R-:W-:-:S03]  /*12e0*/  UISETP.NE.U32.AND UP1, UPT, UR5, 0x1, UPT ;  /* 0x000000010500788c */ /* 0x000fc6000bf25070 */
[----:B------:R-:W-:Y:S08]  /*12f0*/  BRA.U !UP0, `(.L_x_12) ;  /* 0x0000000108687547 */ /* 0x000ff0000b800000 */
[----:B------:R-:W-:-:S04]  /*1300*/  IMAD R5, R25, UR4, R2 ;  /* 0x0000000419057c24 */ /* 0x000fc8000f8e0202 */
[----:B------:R-:W-:-:S05]  /*1310*/  IMAD.WIDE R4, R5, 0x4, R20 ;  /* 0x0000000405047825 */ /* 0x000fca00078e0214 */
[----:B------:R-:W2:Y:S01]  /*1320*/  LDG.E R10, desc[UR8][R4.64] ;  /* 0x00000008040a7981 */ /* 0x000ea2000c1e1900 */
[----:B------:R-:W-:-:S06]  /*1330*/  IMAD.WIDE R6, R25, 0x4, R4 ;  /* 0x0000000419067825 */ /* 0x000fcc00078e0204 */
[----:B------:R-:W3:Y:S01]  /*1340*/  LDG.E R6, desc[UR8][R6.64] ;  /* 0x0000000806067981 */ /* 0x000ee2000c1e1900 */
        /* <DEDUP_REMOVED lines=8> */
[C---:B------:R-:W-:Y:S01]  /*13d0*/  FADD R3, R11.reuse, -12583039 ;  /* 0xcb40007f0b037421 */ /* 0x040fe20000000000 */
[----:B------:R-:W-:Y:S01]  /*13e0*/  SHF.L.U32 R4, R11, 0x17, RZ ;  /* 0x000000170b047819 */ /* 0x000fe200000006ff */
[----:B------:R-:W-:Y:S02]  /*13f0*/  FFMA.RM R15, R15, R12, 12582913 ;  /* 0x4b4000010f0f7423 */ /* 0x000fe4000000400c */
[C---:B------:R-:W-:Y:S02]  /*1400*/  FFMA R3, R10.reuse, 1.4426950216293334961, -R3 ;  /* 0x3fb8aa3b0a037823 */ /* 0x040fe40000000803 */
[C---:B------:R-:W-:Y:S02]  /*1410*/  FADD R5, R15.reuse, -12583039 ;  /* 0xcb40007f0f057421 */ /* 0x040fe40000000000 */
[----:B------:R-:W-:Y:S01]  /*1420*/  FFMA R3, R10, 1.925963033500011079e-08, R3 ;  /* 0x32a570600a037823 */ /* 0x000fe20000000003 */
[----:B------:R-:W-:Y:S01]  /*1430*/  SHF.L.U32 R15, R15, 0x17, RZ ;  /* 0x000000170f0f7819 */ /* 0x000fe200000006ff */
[----:B------:R-:W-:-:S04]  /*1440*/  FFMA R5, R14, 1.4426950216293334961, -R5 ;  /* 0x3fb8aa3b0e057823 */ /* 0x000fc80000000805 */
[----:B------:R-:W1:Y:S01]  /*1450*/  MUFU.EX2 R3, R3 ;  /* 0x0000000300037308 */ /* 0x000e620000000800 */
[----:B------:R-:W-:-:S07]  /*1460*/  FFMA R5, R14, 1.925963033500011079e-08, R5 ;  /* 0x32a570600e057823 */ /* 0x000fce0000000005 */
[----:B------:R-:W2:Y:S01]  /*1470*/  MUFU.EX2 R5, R5 ;  /* 0x0000000500057308 */ /* 0x000ea20000000800 */
[----:B-1----:R-:W-:-:S04]  /*1480*/  FFMA R4, R4, R3, R19 ;  /* 0x0000000304047223 */ /* 0x002fc80000000013 */
[----:B--2---:R-:W-:-:S07]  /*1490*/  FFMA R19, R15, R5, R4 ;  /* 0x000000050f137223 */ /* 0x004fce0000000004 */
.L_x_12:
[----:B------:R-:W-:Y:S05]  /*14a0*/  BRA.U UP1, `(.L_x_10) ;  /* 0x0000000101387547 */ /* 0x000fea000b800000 */
[----:B------:R-:W-:-:S04]  /*14b0*/  IMAD R25, R25, UR4, R2 ;  /* 0x0000000419197c24 */ /* 0x000fc8000f8e0202 */
[----:B------:R-:W-:-:S06]  /*14c0*/  IMAD.WIDE R20, R25, 0x4, R20 ;  /* 0x0000000419147825 */ /* 0x000fcc00078e0214 */
[----:B------:R-:W2:Y:S01]  /*14d0*/  LDG.E R20, desc[UR8][R20.64] ;  /* 0x0000000814147981 */ /* 0x000ea2000c1e1900 */
[----:B------:R-:W-:Y:S01]  /*14e0*/  HFMA2 R4, -RZ, RZ, 3.7421875, 0 ;  /* 0x437c0000ff047431 */ /* 0x000fe200000001ff */
[----:B------:R-:W-:Y:S01]  /*14f0*/  MOV R3, 0x3bbb989d ;  /* 0x3bbb989d00037802 */ /* 0x000fe20000000f00 */
[----:B--2---:R-:W-:-:S04]  /*1500*/  FADD R2, R20, -R13 ;  /* 0x8000000d14027221 */ /* 0x004fc80000000000 */
[----:B------:R-:W-:-:S04]  /*1510*/  FFMA.SAT R3, R2, R3, 0.5 ;  /* 0x3f00000002037423 */ /* 0x000fc80000002003 */
[----:B------:R-:W-:-:S04]  /*1520*/  FFMA.RM R3, R3, R4, 12582913 ;  /* 0x4b40000103037423 */ /* 0x000fc80000004004 */
[----:B------:R-:W-:-:S04]  /*1530*/  FADD R5, R3, -12583039 ;  /* 0xcb40007f03057421 */ /* 0x000fc80000000000 */
[----:B------:R-:W-:-:S04]  /*1540*/  FFMA R5, R2, 1.4426950216293334961, -R5 ;  /* 0x3fb8aa3b02057823 */ /* 0x000fc80000000805 */
[----:B------:R-:W-:Y:S01]  /*1550*/  FFMA R5, R2, 1.925963033500011079e-08, R5 ;  /* 0x32a5706002057823 */ /* 0x000fe20000000005 */
[----:B------:R-:W-:-:S05]  /*1560*/  SHF.L.U32 R2, R3, 0x17, RZ ;  /* 0x0000001703027819 */ /* 0x000fca00000006ff */
[----:B------:R-:W1:Y:S02]  /*1570*/  MUFU.EX2 R5, R5 ;  /* 0x0000000500057308 */ /* 0x000e640000000800 */
[----:B-1----:R-:W-:-:S07]  /*1580*/  FFMA R19, R2, R5, R19 ;  /* 0x0000000502137223 */ /* 0x002fce0000000013 */
.L_x_10:
[----:B------:R-:W-:Y:S01]  /*1590*/  MOV R3, 0x3bbb989d ;  /* 0x3bbb989d00037802 */ /* 0x000fe20000000f00 */
[----:B0-----:R-:W-:Y:S01]  /*15a0*/  FADD R0, R0, -R13 ;  /* 0x8000000d00007221 */ /* 0x001fe20000000000 */
[----:B------:R-:W-:Y:S01]  /*15b0*/  MOV R5, 0x437c0000 ;  /* 0x437c000000057802 */ /* 0x000fe20000000f00 */
[----:B------:R-:W0:Y:S01]  /*15c0*/  MUFU.RCP R4, R19 ;  /* 0x0000001300047308 */ /* 0x000e220000001000 */
[----:B------:R-:W-:Y:S01]  /*15d0*/  BSSY.RECONVERGENT B0, `(.L_x_13) ;  /* 0x0000014000007945 */ /* 0x000fe20003800200 */
[----:B------:R-:W-:-:S04]  /*15e0*/  FFMA.SAT R2, R0, R3, 0.5 ;  /* 0x3f00000000027423 */ /* 0x000fc80000002003 */
[----:B------:R-:W-:-:S04]  /*15f0*/  FFMA.RM R2, R2, R5, 12582913 ;  /* 0x4b40000102027423 */ /* 0x000fc80000004005 */
[----:B------:R-:W-:-:S04]  /*1600*/  FADD R3, R2, -12583039 ;  /* 0xcb40007f02037421 */ /* 0x000fc80000000000 */
[----:B------:R-:W-:Y:S01]  /*1610*/  FFMA R3, R0, 1.4426950216293334961, -R3 ;  /* 0x3fb8aa3b00037823 */ /* 0x000fe20000000803 */
[----:B0-----:R-:W-:-:S03]  /*1620*/  FFMA R5, R4, -R19, 1 ;  /* 0x3f80000004057423 */ /* 0x001fc60000000813 */
[----:B------:R-:W-:Y:S01]  /*1630*/  FFMA R3, R0, 1.925963033500011079e-08, R3 ;  /* 0x32a5706000037823 */ /* 0x000fe20000000003 */
[----:B------:R-:W-:Y:S01]  /*1640*/  SHF.L.U32 R0, R2, 0x17, RZ ;  /* 0x0000001702007819 */ /* 0x000fe200000006ff */
[----:B------:R-:W-:-:S04]  /*1650*/  FFMA R5, R4, R5, R4 ;  /* 0x0000000504057223 */ /* 0x000fc80000000004 */
[----:B------:R-:W0:Y:S02]  /*1660*/  MUFU.EX2 R3, R3 ;  /* 0x0000000300037308 */ /* 0x000e240000000800 */
[----:B0-----:R-:W-:-:S06]  /*1670*/  FMUL R0, R0, R3 ;  /* 0x0000000300007220 */ /* 0x001fcc0000400000 */
[----:B------:R-:W0:Y:S01]  /*1680*/  FCHK P0, R0, R19 ;  /* 0x0000001300007302 */ /* 0x000e220000000000 */
[----:B------:R-:W-:-:S04]  /*1690*/  FFMA R2, R0, R5, RZ ;  /* 0x0000000500027223 */ /* 0x000fc800000000ff */
[----:B------:R-:W-:-:S04]  /*16a0*/  FFMA R4, R2, -R19, R0 ;  /* 0x8000001302047223 */ /* 0x000fc80000000000 */
[----:B------:R-:W-:Y:S01]  /*16b0*/  FFMA R5, R5, R4, R2 ;  /* 0x0000000405057223 */ /* 0x000fe20000000002 */
[----:B0-----:R-:W-:Y:S06]  /*16c0*/  @!P0 BRA `(.L_x_14) ;  /* 0x0000000000108947 */ /* 0x001fec0003800000 */
[----:B------:R-:W-:Y:S02]  /*16d0*/  MOV R3, R19 ;  /* 0x0000001300037202 */ /* 0x000fe40000000f00 */
[----:B------:R-:W-:-:S07]  /*16e0*/  MOV R2, 0x1700 ;  /* 0x0000170000027802 */ /* 0x000fce0000000f00 */
[----:B------:R-:W-:Y:S05]  /*16f0*/  CALL.REL.NOINC `($__internal_0_$__cuda_sm3x_div_rn_noftz_f32_slowpath) ;  /* 0x0000000000407944 */ /* 0x000fea0003c00000 */
[----:B------:R-:W-:-:S07]  /*1700*/  MOV R5, R0 ;  /* 0x0000000000057202 */ /* 0x000fce0000000f00 */
.L_x_14:
[----:B------:R-:W-:Y:S05]  /*1710*/  BSYNC.RECONVERGENT B0 ;  /* 0x0000000000007941 */ /* 0x000fea0003800200 */
.L_x_13:
[----:B------:R-:W-:Y:S01]  /*1720*/  STG.E desc[UR8][R8.64], R5 ;  /* 0x0000000508007986 */ /* 0x000fe2000c101908 */
[----:B------:R-:W-:Y:S05]  /*1730*/  EXIT ;  /* 0x000000000000794d */ /* 0x000fea0003800000 */
.L_x_1:
[----:B0-----:R-:W-:Y:S01]  /*1740*/  MOV R0, 0x0 ;  /* 0x0000000000007802 */ /* 0x001fe20000000f00 */
[----:B------:R-:W0:Y:S01]  /*1750*/  LDCU.64 UR4, c[0x4][0x8] ;  /* 0x01000100ff0477ac */ /* 0x000e220008000a00 */
[----:B------:R-:W-:Y:S02]  /*1760*/  CS2R R6, SRZ ;  /* 0x0000000000067805 */ /* 0x000fe4000001ff00 */
[----:B------:R1:W2:Y:S01]  /*1770*/  LDC.64 R2, c[0x4][R0] ;  /* 0x0100000000027b82 */ /* 0x0002a20000000a00 */
[----:B0-----:R-:W-:Y:S02]  /*1780*/  MOV R4, UR4 ;  /* 0x0000000400047c02 */ /* 0x001fe40008000f00 */
[----:B-1----:R-:W-:-:S07]  /*1790*/  MOV R5, UR5 ;  /* 0x0000000500057c02 */ /* 0x002fce0008000f00 */
[----:B------:R-:W-:-:S07]  /*17a0*/  LEPC R20, `(.L_x_15) ;  /* 0x000000001014794e */ /* 0x000fce0000000000 */
[----:B--2---:R-:W-:Y:S05]  /*17b0*/  CALL.ABS.NOINC R2 ;  /* 0x0000000002007343 */ /* 0x004fea0003c00000 */
.L_x_15:
[----:B------:R-:W-:Y:S05]  /*17c0*/  EXIT ;  /* 0x000000000000794d */ /* 0x000fea0003800000 */
.L_x_0:
[----:B------:R-:W-:-:S05]  /*17d0*/  FMNMX R3, RZ, R0, !PT ;  /* 0x00000000ff037209 */ /* 0x000fca0007800000 */
[----:B------:R-:W-:Y:S01]  /*17e0*/  STG.E desc[UR8][R8.64], R3 ;  /* 0x0000000308007986 */ /* 0x000fe2000c101908 */
[----:B------:R-:W-:Y:S05]  /*17f0*/  EXIT ;  /* 0x000000000000794d */ /* 0x000fea0003800000 */
        .weak           $__internal_0_$__cuda_sm3x_div_rn_noftz_f32_slowpath
        .type           $__internal_0_$__cuda_sm3x_div_rn_noftz_f32_slowpath,@function
        .size           $__internal_0_$__cuda_sm3x_div_rn_noftz_f32_slowpath,(.L_x_53 - $__internal_0_$__cuda_sm3x_div_rn_noftz_f32_slowpath)
$__internal_0_$__cuda_sm3x_div_rn_noftz_f32_slowpath:
[----:B------:R-:W-:Y:S01]  /*1800*/  SHF.R.U32.HI R5, RZ, 0x17, R3 ;  /* 0x00000017ff057819 */ /* 0x000fe20000011603 */
[----:B------:R-:W-:Y:S01]  /*1810*/  BSSY.RECONVERGENT B1, `(.L_x_16) ;  /* 0x0000063000017945 */ /* 0x000fe20003800200 */
[----:B------:R-:W-:Y:S02]  /*1820*/  SHF.R.U32.HI R4, RZ, 0x17, R0 ;  /* 0x00000017ff047819 */ /* 0x000fe40000011600 */
[----:B------:R-:W-:Y:S02]  /*1830*/  LOP3.LUT R12, R5, 0xff, RZ, 0xc0, !PT ;  /* 0x000000ff050c7812 */ /* 0x000fe400078ec0ff */
[----:B------:R-:W-:Y:S02]  /*1840*/  LOP3.LUT R10, R4, 0xff, RZ, 0xc0, !PT ;  /* 0x000000ff040a7812 */ /* 0x000fe400078ec0ff */
[----:B------:R-:W-:Y:S02]  /*1850*/  IADD3 R7, PT, PT, R12, -0x1, RZ ;  /* 0xffffffff0c077810 */ /* 0x000fe40007ffe0ff */
[----:B------:R-:W-:-:S02]  /*1860*/  IADD3 R6, PT, PT, R10, -0x1, RZ ;  /* 0xffffffff0a067810 */ /* 0x000fc40007ffe0ff */
[----:B------:R-:W-:Y:S02]  /*1870*/  ISETP.GT.U32.AND P0, PT, R7, 0xfd, PT ;  /* 0x000000fd0700780c */ /* 0x000fe40003f04070 */
[----:B------:R-:W-:Y:S02]  /*1880*/  MOV R4, R0 ;  /* 0x0000000000047202 */ /* 0x000fe40000000f00 */
[----:B------:R-:W-:-:S13]  /*1890*/  ISETP.GT.U32.OR P0, PT, R6, 0xfd, P0 ;  /* 0x000000fd0600780c */ /* 0x000fda0000704470 */
[----:B------:R-:W-:Y:S01]  /*18a0*/  @!P0 MOV R5, RZ ;  /* 0x000000ff00058202 */ /* 0x000fe20000000f00 */
[----:B------:R-:W-:Y:S06]  /*18b0*/  @!P0 BRA `(.L_x_17) ;  /* 0x00000000005c8947 */ /* 0x000fec0003800000 */
[----:B------:R-:W-:Y:S02]  /*18c0*/  FSETP.GTU.FTZ.AND P1, PT, |R3|, +INF , PT ;  /* 0x7f8000000300780b */ /* 0x000fe40003f3c200 */
[----:B------:R-:W-:-:S04]  /*18d0*/  FSETP.GTU.FTZ.AND P0, PT, |R0|, +INF , PT ;  /* 0x7f8000000000780b */ /* 0x000fc80003f1c200 */
[----:B------:R-:W-:-:S13]  /*18e0*/  PLOP3.LUT P0, PT, P0, P1, PT, 0xf8, 0x8f ;  /* 0x00000000008f781c */ /* 0x000fda0000703f70 */
[----:B------:R-:W-:Y:S05]  /*18f0*/  @P0 BRA `(.L_x_18) ;  /* 0x00000004004c0947 */ /* 0x000fea0003800000 */
[----:B------:R-:W-:-:S13]  /*1900*/  LOP3.LUT P0, RZ, R3, 0x7fffffff, R4, 0xc8, !PT ;  /* 0x7fffffff03ff7812 */ /* 0x000fda000780c804 */
[----:B------:R-:W-:Y:S05]  /*1910*/  @!P0 BRA `(.L_x_19) ;  /* 0x00000004003c8947 */ /* 0x000fea0003800000 */
[C---:B------:R-:W-:Y:S02]  /*1920*/  FSETP.NEU.FTZ.AND P2, PT, |R0|.reuse, +INF , PT ;  /* 0x7f8000000000780b */ /* 0x040fe40003f5d200 */
[----:B------:R-:W-:Y:S02]  /*1930*/  FSETP.NEU.FTZ.AND P1, PT, |R3|, +INF , PT ;  /* 0x7f8000000300780b */ /* 0x000fe40003f3d200 */
[----:B------:R-:W-:-:S11]  /*1940*/  FSETP.NEU.FTZ.AND P0, PT, |R0|, +INF , PT ;  /* 0x7f8000000000780b */ /* 0x000fd60003f1d200 */
[----:B------:R-:W-:Y:S05]  /*1950*/  @!P1 BRA !P2, `(.L_x_19) ;  /* 0x00000004002c9947 */ /* 0x000fea0005000000 */
[----:B------:R-:W-:-:S04]  /*1960*/  LOP3.LUT P2, RZ, R4, 0x7fffffff, RZ, 0xc0, !PT ;  /* 0x7fffffff04ff7812 */ /* 0x000fc8000784c0ff */
[----:B------:R-:W-:-:S13]  /*1970*/  PLOP3.LUT P1, PT, P1, P2, PT, 0x2f, 0xf2 ;  /* 0x0000000000f2781c */ /* 0x000fda0000f24577 */
[----:B------:R-:W-:Y:S05]  /*1980*/  @P1 BRA `(.L_x_20) ;  /* 0x0000000400181947 */ /* 0x000fea0003800000 */
[----:B------:R-:W-:-:S04]  /*1990*/  LOP3.LUT P1, RZ, R3, 0x7fffffff, RZ, 0xc0, !PT ;  /* 0x7fffffff03ff7812 */ /* 0x000fc8000782c0ff */
[----:B------:R-:W-:-:S13]  /*19a0*/  PLOP3.LUT P0, PT, P0, P1, PT, 0x2f, 0xf2 ;  /* 0x0000000000f2781c */ /* 0x000fda0000702577 */
[----:B------:R-:W-:Y:S05]  /*19b0*/  @P0 BRA `(.L_x_21) ;  /* 0x0000000400000947 */ /* 0x000fea0003800000 */
[----:B------:R-:W-:Y:S02]  /*19c0*/  ISETP.GE.AND P0, PT, R6, RZ, PT ;  /* 0x000000ff0600720c */ /* 0x000fe40003f06270 */
[----:B------:R-:W-:-:S11]  /*19d0*/  ISETP.GE.AND P1, PT, R7, RZ, PT ;  /* 0x000000ff0700720c */ /* 0x000fd60003f26270 */
[----:B------:R-:W-:Y:S01]  /*19e0*/  @P0 MOV R5, RZ ;  /* 0x000000ff00050202 */ /* 0x000fe20000000f00 */
[----:B------:R-:W-:Y:S01]  /*19f0*/  @!P0 FFMA R4, R0, 1.84467440737095516160e+19, RZ ;  /* 0x5f80000000048823 */ /* 0x000fe200000000ff */
[----:B------:R-:W-:Y:S01]  /*1a00*/  @!P0 MOV R5, 0xffffffc0 ;  /* 0xffffffc000058802 */ /* 0x000fe20000000f00 */
[----:B------:R-:W-:-:S03]  /*1a10*/  @!P1 FFMA R3, R3, 1.84467440737095516160e+19, RZ ;  /* 0x5f80000003039823 */ /* 0x000fc600000000ff */
[----:B------:R-:W-:-:S07]  /*1a20*/  @!P1 IADD3 R5, PT, PT, R5, 0x40, RZ ;  /* 0x0000004005059810 */ /* 0x000fce0007ffe0ff */
.L_x_17:
[----:B------:R-:W-:Y:S01]  /*1a30*/  LEA R0, R12, 0xc0800000, 0x17 ;  /* 0xc08000000c007811 */ /* 0x000fe200078eb8ff */
[----:B------:R-:W-:Y:S03]  /*1a40*/  BSSY.RECONVERGENT B2, `(.L_x_22) ;  /* 0x0000036000027945 */ /* 0x000fe60003800200 */
[----:B------:R-:W-:Y:S02]  /*1a50*/  IADD3 R6, PT, PT, -R0, R3, RZ ;  /* 0x0000000300067210 */ /* 0x000fe40007ffe1ff */
[----:B------:R-:W-:Y:S02]  /*1a60*/  IADD3 R3, PT, PT, R10, -0x7f, RZ ;  /* 0xffffff810a037810 */ /* 0x000fe40007ffe0ff */
[----:B------:R-:W0:Y:S01]  /*1a70*/  MUFU.RCP R7, R6 ;  /* 0x0000000600077308 */ /* 0x000e220000001000 */
[----:B------:R-:W-:Y:S02]  /*1a80*/  FADD.FTZ R11, -R6, -RZ ;  /* 0x800000ff060b7221 */ /* 0x000fe40000010100 */
[----:B------:R-:W-:-:S02]  /*1a90*/  IMAD R0, R3, -0x800000, R4 ;  /* 0xff80000003007824 */ /* 0x000fc400078e0204 */
[----:B0-----:R-:W-:-:S04]  /*1aa0*/  FFMA R10, R7, R11, 1 ;  /* 0x3f800000070a7423 */ /* 0x001fc8000000000b */
[----:B------:R-:W-:-:S04]  /*1ab0*/  FFMA R13, R7, R10, R7 ;  /* 0x0000000a070d7223 */ /* 0x000fc80000000007 */
[----:B------:R-:W-:-:S04]  /*1ac0*/  FFMA R4, R0, R13, RZ ;  /* 0x0000000d00047223 */ /* 0x000fc800000000ff */
[----:B------:R-:W-:-:S04]  /*1ad0*/  FFMA R7, R11, R4, R0 ;  /* 0x000000040b077223 */ /* 0x000fc80000000000 */
[----:B------:R-:W-:Y:S01]  /*1ae0*/  FFMA R10, R13, R7, R4 ;  /* 0x000000070d0a7223 */ /* 0x000fe20000000004 */
[----:B------:R-:W-:-:S03]  /*1af0*/  IADD3 R4, PT, PT, R3, 0x7f, -R12 ;  /* 0x0000007f03047810 */ /* 0x000fc60007ffe80c */
[----:B------:R-:W-:Y:S01]  /*1b00*/  FFMA R11, R11, R10, R0 ;  /* 0x0000000a0b0b7223 */ /* 0x000fe20000000000 */
[----:B------:R-:W-:-:S03]  /*1b10*/  IADD3 R4, PT, PT, R4, R5, RZ ;  /* 0x0000000504047210 */ /* 0x000fc60007ffe0ff */
[----:B------:R-:W-:-:S05]  /*1b20*/  FFMA R0, R13, R11, R10 ;  /* 0x0000000b0d007223 */ /* 0x000fca000000000a */
[----:B------:R-:W-:-:S04]  /*1b30*/  SHF.R.U32.HI R3, RZ, 0x17, R0 ;  /* 0x00000017ff037819 */ /* 0x000fc80000011600 */
[----:B------:R-:W-:-:S04]  /*1b40*/  LOP3.LUT R3, R3, 0xff, RZ, 0xc0, !PT ;  /* 0x000000ff03037812 */ /* 0x000fc800078ec0ff */
[----:B------:R-:W-:-:S04]  /*1b50*/  IADD3 R7, PT, PT, R3, R4, RZ ;  /* 0x0000000403077210 */ /* 0x000fc80007ffe0ff */
[----:B------:R-:W-:-:S04]  /*1b60*/  IADD3 R3, PT, PT, R7, -0x1, RZ ;  /* 0xffffffff07037810 */ /* 0x000fc80007ffe0ff */
[----:B------:R-:W-:-:S13]  /*1b70*/  ISETP.GE.U32.AND P0, PT, R3, 0xfe, PT ;  /* 0x000000fe0300780c */ /* 0x000fda0003f06070 */
[----:B------:R-:W-:Y:S05]  /*1b80*/  @!P0 BRA `(.L_x_23) ;  /* 0x0000000000808947 */ /* 0x000fea0003800000 */
[----:B------:R-:W-:-:S13]  /*1b90*/  ISETP.GT.AND P0, PT, R7, 0xfe, PT ;  /* 0x000000fe0700780c */ /* 0x000fda0003f04270 */
[----:B------:R-:W-:Y:S05]  /*1ba0*/  @P0 BRA `(.L_x_24) ;  /* 0x00000000006c0947 */ /* 0x000fea0003800000 */
[----:B------:R-:W-:-:S13]  /*1bb0*/  ISETP.GE.AND P0, PT, R7, 0x1, PT ;  /* 0x000000010700780c */ /* 0x000fda0003f06270 */
[----:B------:R-:W-:Y:S05]  /*1bc0*/  @P0 BRA `(.L_x_25) ;  /* 0x0000000000740947 */ /* 0x000fea0003800000 */
[----:B------:R-:W-:Y:S02]  /*1bd0*/  ISETP.GE.AND P0, PT, R7, -0x18, PT ;  /* 0xffffffe80700780c */ /* 0x000fe40003f06270 */
[----:B------:R-:W-:-:S11]  /*1be0*/  LOP3.LUT R0, R0, 0x80000000, RZ, 0xc0, !PT ;  /* 0x8000000000007812 */ /* 0x000fd600078ec0ff */
[----:B------:R-:W-:Y:S05]  /*1bf0*/  @!P0 BRA `(.L_x_25) ;  /* 0x0000000000688947 */ /* 0x000fea0003800000 */
[-CC-:B------:R-:W-:Y:S01]  /*1c00*/  FFMA.RZ R3, R13, R11.reuse, R10.reuse ;  /* 0x0000000b0d037223 */ /* 0x180fe2000000c00a */
[----:B------:R-:W-:Y:S01]  /*1c10*/  IADD3 R6, PT, PT, R7, 0x20, RZ ;  /* 0x0000002007067810 */ /* 0x000fe20007ffe0ff */
[-CC-:B------:R-:W-:Y:S01]  /*1c20*/  FFMA.RM R4, R13, R11.reuse, R10.reuse ;  /* 0x0000000b0d047223 */ /* 0x180fe2000000400a */
[----:B------:R-:W-:Y:S02]  /*1c30*/  ISETP.NE.AND P2, PT, R7, RZ, PT ;  /* 0x000000ff0700720c */ /* 0x000fe40003f45270 */
[----:B------:R-:W-:Y:S01]  /*1c40*/  LOP3.LUT R5, R3, 0x7fffff, RZ, 0xc0, !PT ;  /* 0x007fffff03057812 */ /* 0x000fe200078ec0ff */
[----:B------:R-:W-:Y:S01]  /*1c50*/  FFMA.RP R3, R13, R11, R10 ;  /* 0x0000000b0d037223 */ /* 0x000fe2000000800a */
[----:B------:R-:W-:Y:S02]  /*1c60*/  ISETP.NE.AND P1, PT, R7, RZ, PT ;  /* 0x000000ff0700720c */ /* 0x000fe40003f25270 */
[----:B------:R-:W-:Y:S02]  /*1c70*/  LOP3.LUT R5, R5, 0x800000, RZ, 0xfc, !PT ;  /* 0x0080000005057812 */ /* 0x000fe400078efcff */
[----:B------:R-:W-:-:S02]  /*1c80*/  IADD3 R7, PT, PT, -R7, RZ, RZ ;  /* 0x000000ff07077210 */ /* 0x000fc40007ffe1ff */
[----:B------:R-:W-:Y:S02]  /*1c90*/  SHF.L.U32 R6, R5, R6, RZ ;  /* 0x0000000605067219 */ /* 0x000fe400000006ff */
[----:B------:R-:W-:Y:S02]  /*1ca0*/  FSETP.NEU.FTZ.AND P0, PT, R3, R4, PT ;  /* 0x000000040300720b */ /* 0x000fe40003f1d000 */
[----:B------:R-:W-:Y:S02]  /*1cb0*/  SEL R4, R7, RZ, P2 ;  /* 0x000000ff07047207 */ /* 0x000fe40001000000 */
[----:B------:R-:W-:Y:S02]  /*1cc0*/  ISETP.NE.AND P1, PT, R6, RZ, P1 ;  /* 0x000000ff0600720c */ /* 0x000fe40000f25270 */
[----:B------:R-:W-:Y:S02]  /*1cd0*/  SHF.R.U32.HI R4, RZ, R4, R5 ;  /* 0x00000004ff047219 */ /* 0x000fe40000011605 */
[----:B------:R-:W-:-:S02]  /*1ce0*/  PLOP3.LUT P0, PT, P0, P1, PT, 0xf8, 0x8f ;  /* 0x00000000008f781c */ /* 0x000fc40000703f70 */
[----:B------:R-:W-:Y:S02]  /*1cf0*/  SHF.R.U32.HI R6, RZ, 0x1, R4 ;  /* 0x00000001ff067819 */ /* 0x000fe40000011604 */
[----:B------:R-:W-:-:S04]  /*1d00*/  SEL R3, RZ, 0x1, !P0 ;  /* 0x00000001ff037807 */ /* 0x000fc80004000000 */
[----:B------:R-:W-:-:S04]  /*1d10*/  LOP3.LUT R3, R3, 0x1, R6, 0xf8, !PT ;  /* 0x0000000103037812 */ /* 0x000fc800078ef806 */
[----:B------:R-:W-:-:S04]  /*1d20*/  LOP3.LUT R3, R3, R4, RZ, 0xc0, !PT ;  /* 0x0000000403037212 */ /* 0x000fc800078ec0ff */
[----:B------:R-:W-:-:S04]  /*1d30*/  IADD3 R3, PT, PT, R6, R3, RZ ;  /* 0x0000000306037210 */ /* 0x000fc80007ffe0ff */
[----:B------:R-:W-:Y:S01]  /*1d40*/  LOP3.LUT R0, R3, R0, RZ, 0xfc, !PT ;  /* 0x0000000003007212 */ /* 0x000fe200078efcff */
[----:B------:R-:W-:Y:S06]  /*1d50*/  BRA `(.L_x_25) ;  /* 0x0000000000107947 */ /* 0x000fec0003800000 */
.L_x_24:
[----:B------:R-:W-:-:S04]  /*1d60*/  LOP3.LUT R0, R0, 0x80000000, RZ, 0xc0, !PT ;  /* 0x8000000000007812 */ /* 0x000fc800078ec0ff */
[----:B------:R-:W-:Y:S01]  /*1d70*/  LOP3.LUT R0, R0, 0x7f800000, RZ, 0xfc, !PT ;  /* 0x7f80000000007812 */ /* 0x000fe200078efcff */
[----:B------:R-:W-:Y:S06]  /*1d80*/  BRA `(.L_x_25) ;  /* 0x0000000000047947 */ /* 0x000fec0003800000 */
.L_x_23:
[----:B------:R-:W-:-:S07]  /*1d90*/  LEA R0, R4, R0, 0x17 ;  /* 0x0000000004007211 */ /* 0x000fce00078eb8ff */
.L_x_25:
[----:B------:R-:W-:Y:S05]  /*1da0*/  BSYNC.RECONVERGENT B2 ;  /* 0x0000000000027941 */ /* 0x000fea0003800200 */
.L_x_22:
[----:B------:R-:W-:Y:S05]  /*1db0*/  BRA `(.L_x_26) ;  /* 0x0000000000207947 */ /* 0x000fea0003800000 */
.L_x_21:
[----:B------:R-:W-:-:S04]  /*1dc0*/  LOP3.LUT R0, R3, 0x80000000, R4, 0x48, !PT ;  /* 0x8000000003007812 */ /* 0x000fc800078e4804 */
[----:B------:R-:W-:Y:S01]  /*1dd0*/  LOP3.LUT R0, R0, 0x7f800000, RZ, 0xfc, !PT ;  /* 0x7f80000000007812 */ /* 0x000fe200078efcff */
[----:B------:R-:W-:Y:S06]  /*1de0*/  BRA `(.L_x_26) ;  /* 0x0000000000147947 */ /* 0x000fec0003800000 */
.L_x_20:
[----:B------:R-:W-:Y:S01]  /*1df0*/  LOP3.LUT R0, R3, 0x80000000, R4, 0x48, !PT ;  /* 0x8000000003007812 */ /* 0x000fe200078e4804 */
[----:B------:R-:W-:Y:S06]  /*1e00*/  BRA `(.L_x_26) ;  /* 0x00000000000c7947 */ /* 0x000fec0003800000 */
.L_x_19:
[----:B------:R-:W0:Y:S01]  /*1e10*/  MUFU.RSQ R0, -QNAN ;  /* 0xffc0000000007908 */ /* 0x000e220000001400 */
[----:B------:R-:W-:Y:S05]  /*1e20*/  BRA `(.L_x_26) ;  /* 0x0000000000047947 */ /* 0x000fea0003800000 */
.L_x_18:
[----:B------:R-:W-:-:S07]  /*1e30*/  FADD.FTZ R0, R0, R3 ;  /* 0x0000000300007221 */ /* 0x000fce0000010000 */
.L_x_26:
[----:B------:R-:W-:Y:S05]  /*1e40*/  BSYNC.RECONVERGENT B1 ;  /* 0x0000000000017941 */ /* 0x000fea0003800200 */
.L_x_16:
[----:B------:R-:W-:-:S04]  /*1e50*/  HFMA2 R3, -RZ, RZ, 0, 0 ;  /* 0x00000000ff037431 */ /* 0x000fc800000001ff */
[----:B0-----:R-:W-:Y:S05]  /*1e60*/  RET.REL.NODEC R2 `(_Z16add_and_activatePfS_iic) ;  /* 0xffffffe002647950 */ /* 0x001fea0003c3ffff */
.L_x_27:
[----:B------:R-:W-:-:S00]  /*1e70*/  BRA `(.L_x_27) ;  /* 0xfffffffc00fc7947 */ /* 0x000fc0000383ffff */
[----:B------:R-:W-:-:S00]  /*1e80*/  NOP ;  /* 0x0000000000007918 */ /* 0x000fc00000000000 */
[----:B------:R-:W-:-:S00]  /*1e90*/  NOP ;  /* 0x0000000000007918 */ /* 0x000fc00000000000 */
[----:B------:R-:W-:-:S00]  /*1ea0*/  NOP ;  /* 0x0000000000007918 */ /* 0x000fc00000000000 */
[----:B------:R-:W-:-:S00]  /*1eb0*/  NOP ;  /* 0x0000000000007918 */ /* 0x000fc00000000000 */
[----:B------:R-:W-:-:S00]  /*1ec0*/  NOP ;  /* 0x0000000000007918 */ /* 0x000fc00000000000 */
[----:B------:R-:W-:-:S00]  /*1ed0*/  NOP ;  /* 0x0000000000007918 */ /* 0x000fc00000000000 */
[----:B------:R-:W-:-:S00]  /*1ee0*/  NOP ;  /* 0x0000000000007918 */ /* 0x000fc00000000000 */
[----:B------:R-:W-:-:S00]  /*1ef0*/  NOP ;  /* 0x0000000000007918 */ /* 0x000fc00000000000 */
.L_x_53:


//--------------------- .text._Z7softmaxPfii      --------------------------
	.section	.text._Z7softmaxPfii,"ax",@progbits
	.align	128
        .global         _Z7softmaxPfii
        .type           _Z7softmaxPfii,@function
        .size           _Z7softmaxPfii,(.L_x_54 - _Z7softmaxPfii)
        .other          _Z7softmaxPfii,@"STO_CUDA_ENTRY STV_DEFAULT"
_Z7softmaxPfii:
.text._Z7softmaxPfii:
[----:B------:R-:W-:Y:S01]  /*0000*/  LDC R1, c[0x0][0x37c] ;  /* 0x0000df00ff017b82 */ /* 0x000fe20000000800 */
[----:B------:R-:W0:Y:S07]  /*0010*/  S2R R3, SR_TID.X ;  /* 0x0000000000037919 */ /* 0x000e2e0000002100 */
[----:B------:R-:W1:Y:S01]  /*0020*/  LDC R2, c[0x0][0x364] ;  /* 0x0000d900ff027b82 */ /* 0x000e620000000800 */
[----:B------:R-:W2:Y:S01]  /*0030*/  LDCU.64 UR6, c[0x0][0x388] ;  /* 0x00007100ff0677ac */ /* 0x000ea20008000a00 */
[----:B------:R-:W1:Y:S06]  /*0040*/  S2R R5, SR_TID.Y ;  /* 0x0000000000057919 */ /* 0x000e6c0000002200 */
[----:B------:R-:W0:Y:S08]  /*0050*/  S2UR UR5, SR_CTAID.X ;  /* 0x00000000000579c3 */ /* 0x000e300000002500 */
[----:B------:R-:W0:Y:S08]  /*0060*/  LDC R0, c[0x0][0x360] ;  /* 0x0000d800ff007b82 */ /* 0x000e300000000800 */
[----:B------:R-:W1:Y:S01]  /*0070*/  S2UR UR4, SR_CTAID.Y ;  /* 0x00000000000479c3 */ /* 0x000e620000002600 */
[----:B0-----:R-:W-:Y:S01]  /*0080*/  IMAD R0, R0, UR5, R3 ;  /* 0x0000000500007c24 */ /* 0x001fe2000f8e0203 */
[----:B--2---:R-:W-:-:S04]  /*0090*/  MOV R3, UR7 ;  /* 0x0000000700037c02 */ /* 0x004fc80008000f00 */
[----:B------:R-:W-:Y:S01]  /*00a0*/  ISETP.GE.AND P0, PT, R0, R3, PT ;  /* 0x000000030000720c */ /* 0x000fe20003f06270 */
[----:B-1----:R-:W-:-:S05]  /*00b0*/  IMAD R2, R2, UR4, R5 ;  /* 0x0000000402027c24 */ /* 0x002fca000f8e0205 */
[----:B------:R-:W-:-:S13]  /*00c0*/  ISETP.GE.OR P0, PT, R2, UR6, P0 ;  /* 0x0000000602007c0c */ /* 0x000fda0008706670 */
[----:B------:R-:W-:Y:S05]  /*00d0*/  @P0 EXIT ;  /* 0x000000000000094d */ /* 0x000fea0003800000 */
[----:B------:R-:W-:Y:S01]  /*00e0*/  UISETP.GE.U32.AND UP0, UPT, UR6, 0x10, UPT ;  /* 0x000000100600788c */ /* 0x000fe2000bf06070 */
[----:B------:R-:W-:Y:S01]  /*00f0*/  HFMA2 R5, -RZ, RZ, 0, 0 ;  /* 0x00000000ff057431 */ /* 0x000fe200000001ff */
[----:B------:R-:W-:Y:S01]  /*0100*/  ULOP3.LUT UR7, UR6, 0xf, URZ, 0xc0, !UPT ;  /* 0x0000000f06077892 */ /* 0x000fe2000f8ec0ff */
[----:B------:R-:W-:Y:S01]  /*0110*/  UMOV UR4, URZ ;  /* 0x000000ff00047c82 */ /* 0x000fe20008000000 */
[----:B------:R-:W0:Y:S05]  /*0120*/  LDCU.64 UR8, c[0x0][0x358] ;  /* 0x00006b00ff0877ac */ /* 0x000e2a0008000a00 */
[----:B------:R-:W-:Y:S05]  /*0130*/  BRA.U !UP0, `(.L_x_28) ;  /* 0x0000000508287547 */ /* 0x000fea000b800000 */
[----:B------:R-:W-:Y:S01]  /*0140*/  ULOP3.LUT UR4, UR6, 0x7ffffff0, URZ, 0xc0, !UPT ;  /* 0x7ffffff006047892 */ /* 0x000fe2000f8ec0ff */
[----:B------:R-:W-:Y:S02]  /*0150*/  MOV R5, RZ ;  /* 0x000000ff00057202 */ /* 0x000fe40000000f00 */
[----:B------:R-:W-:Y:S01]  /*0160*/  MOV R4, R0 ;  /* 0x0000000000047202 */ /* 0x000fe20000000f00 */
[----:B------:R-:W-:-:S12]  /*0170*/  UIADD3 UR5, UPT, UPT, -UR4, URZ, URZ ;  /* 0x000000ff04057290 */ /* 0x000fd8000fffe1ff */
.L_x_29:
[----:B------:R-:W1:Y:S08]  /*0180*/  LDC.64 R12, c[0x0][0x380] ;  /* 0x0000e000ff0c7b82 */ /* 0x000e700000000a00 */
[----:B------:R-:W2:Y:S01]  /*0190*/  LDC R3, c[0x0][0x38c] ;  /* 0x0000e300ff037b82 */ /* 0x000ea20000000800 */
[----:B-1----:R-:W-:-:S05]  /*01a0*/  IMAD.WIDE R12, R4, 0x4, R12 ;  /* 0x00000004040c7825 */ /* 0x002fca00078e020c */
[----:B0-----:R-:W3:Y:S01]  /*01b0*/  LDG.E R6, desc[UR8][R12.64] ;  /* 0x000000080c067981 */ /* 0x001ee2000c1e1900 */
[----:B--2---:R-:W-:-:S05]  /*01c0*/  IMAD.WIDE R14, R3, 0x4, R12 ;  /* 0x00000004030e7825 */ /* 0x004fca00078e020c */
[----:B------:R-:W2:Y:S01]  /*01d0*/  LDG.E R7, desc[UR8][R14.64] ;  /* 0x000000080e077981 */ /* 0x000ea2000c1e1900 */
[----:B------:R-:W-:-:S05]  /*01e0*/  IMAD.WIDE R16, R3, 0x4, R14 ;  /* 0x0000000403107825 */ /* 0x000fca00078e020e */
[----:B------:R-:W4:Y:S01]  /*01f0*/  LDG.E R8, desc[UR8][R16.64] ;  /* 0x0000000810087981 */ /* 0x000f22000c1e1900 */
[----:B------:R-:W-:-:S05]  /*0200*/  IMAD.WIDE R18, R3, 0x4, R16 ;  /* 0x0000000403127825 */ /* 0x000fca00078e0210 */
[----:B------:R-:W5:Y:S01]  /*0210*/  LDG.E R9, desc[UR8][R18.64] ;  /* 0x0000000812097981 */ /* 0x000f62000c1e1900 */
[----:B------:R-:W-:-:S05]  /*0220*/  IMAD.WIDE R20, R3, 0x4, R18 ;  /* 0x0000000403147825 */ /* 0x000fca00078e0212 */
[----:B------:R-:W5:Y:S01]  /*0230*/  LDG.E R10, desc[UR8][R20.64] ;  /* 0x00000008140a7981 */ /* 0x000f62000c1e1900 */
[----:B------:R-:W-:-:S05]  /*0240*/  IMAD.WIDE R22, R3, 0x4, R20 ;  /* 0x0000000403167825 */ /* 0x000fca00078e0214 */
[----:B------:R0:W5:Y:S02]  /*0250*/  LDG.E R11, desc[UR8][R22.64] ;  /* 0x00000008160b7981 */ /* 0x000164000c1e1900 */
[----:B0-----:R-:W-:-:S05]  /*0260*/  IMAD.WIDE R22, R3, 0x4, R22 ;  /* 0x0000000403167825 */ /* 0x001fca00078e0216 */
[----:B------:R-:W5:Y:S01]  /*0270*/  LDG.E R13, desc[UR8][R22.64] ;  /* 0x00000008160d7981 */ /* 0x000f62000c1e1900 */
[----:B------:R-:W-:-:S05]  /*0280*/  IMAD.WIDE R24, R3, 0x4, R22 ;  /* 0x0000000403187825 */ /* 0x000fca00078e0216 */
[----:B------:R0:W5:Y:S02]  /*0290*/  LDG.E R12, desc[UR8][R24.64] ;  /* 0x00000008180c7981 */ /* 0x000164000c1e1900 */
[----:B0-----:R-:W-:-:S05]  /*02a0*/  IMAD.WIDE R24, R3, 0x4, R24 ;  /* 0x0000000403187825 */ /* 0x001fca00078e0218 */
[----:B------:R0:W5:Y:S01]  /*02b0*/  LDG.E R26, desc[UR8][R24.64] ;  /* 0x00000008181a7981 */ /* 0x000162000c1e1900 */
[----:B------:R-:W-:-:S05]  /*02c0*/  IMAD.WIDE R14, R3, 0x4, R24 ;  /* 0x00000004030e7825 */ /* 0x000fca00078e0218 */
[----:B------:R1:W5:Y:S01]  /*02d0*/  LDG.E R27, desc[UR8][R14.64] ;  /* 0x000000080e1b7981 */ /* 0x000362000c1e1900 */
[----:B------:R-:W-:-:S05]  /*02e0*/  IMAD.WIDE R16, R3, 0x4, R14 ;  /* 0x0000000403107825 */ /* 0x000fca00078e020e */
[----:B------:R-:W5:Y:S01]  /*02f0*/  LDG.E R28, desc[UR8][R16.64] ;  /* 0x00000008101c7981 */ /* 0x000f62000c1e1900 */
[----:B------:R-:W-:-:S05]  /*0300*/  IMAD.WIDE R18, R3, 0x4, R16 ;  /* 0x0000000403127825 */ /* 0x000fca00078e0210 */
[----:B------:R-:W5:Y:S01]  /*0310*/  LDG.E R29, desc[UR8][R18.64] ;  /* 0x00000008121d7981 */ /* 0x000f62000c1e1900 */
[----:B------:R-:W-:-:S05]  /*0320*/  IMAD.WIDE R20, R3, 0x4, R18 ;  /* 0x0000000403147825 */ /* 0x000fca00078e0212 */
[----:B------:R-:W5:Y:S01]  /*0330*/  LDG.E R16, desc[UR8][R20.64] ;  /* 0x0000000814107981 */ /* 0x000f62000c1e1900 */
[----:B------:R-:W-:-:S05]  /*0340*/  IMAD.WIDE R22, R3, 0x4, R20 ;  /* 0x0000000403167825 */ /* 0x000fca00078e0214 */
[----:B------:R-:W5:Y:S01]  /*0350*/  LDG.E R17, desc[UR8][R22.64] ;  /* 0x0000000816117981 */ /* 0x000f62000c1e1900 */
[----:B0-----:R-:W-:-:S05]  /*0360*/  IMAD.WIDE R24, R3, 0x4, R22 ;  /* 0x0000000403187825 */ /* 0x001fca00078e0216 */
[----:B------:R-:W5:Y:S01]  /*0370*/  LDG.E R18, desc[UR8][R24.64] ;  /* 0x0000000818127981 */ /* 0x000f62000c1e1900 */
[----:B-1----:R-:W-:-:S06]  /*0380*/  IMAD.WIDE R14, R3, 0x4, R24 ;  /* 0x00000004030e7825 */ /* 0x002fcc00078e0218 */
[----:B------:R-:W5:Y:S01]  /*0390*/  LDG.E R14, desc[UR8][R14.64] ;  /* 0x000000080e0e7981 */ /* 0x000f62000c1e1900 */
[----:B------:R-:W-:Y:S01]  /*03a0*/  UIADD3 UR5, UPT, UPT, UR5, 0x10, URZ ;  /* 0x0000001005057890 */ /* 0x000fe2000fffe0ff */
[----:B------:R-:W-:-:S03]  /*03b0*/  LEA R4, R3, R4, 0x4 ;  /* 0x0000000403047211 */ /* 0x000fc600078e20ff */
[----:B------:R-:W-:Y:S01]  /*03c0*/  UISETP.NE.AND UP0, UPT, UR5, URZ, UPT ;  /* 0x000000ff0500728c */ /* 0x000fe2000bf05270 */
[----:B---3--:R-:W-:-:S04]  /*03d0*/  FSETP.GT.AND P0, PT, R6, R5, PT ;  /* 0x000000050600720b */ /* 0x008fc80003f04000 */
[----:B------:R-:W-:-:S04]  /*03e0*/  FSEL R6, R6, R5, P0 ;  /* 0x0000000506067208 */ /* 0x000fc80000000000 */
[----:B--2---:R-:W-:-:S04]  /*03f0*/  FSETP.GT.AND P0, PT, R7, R6, PT ;  /* 0x000000060700720b */ /* 0x004fc80003f04000 */
[----:B------:R-:W-:-:S04]  /*0400*/  FSEL R7, R7, R6, P0 ;  /* 0x0000000607077208 */ /* 0x000fc80000000000 */
[----:B----4-:R-:W-:-:S04]  /*0410*/  FSETP.GT.AND P0, PT, R8, R7, PT ;  /* 0x000000070800720b */ /* 0x010fc80003f04000 */
[----:B------:R-:W-:-:S04]  /*0420*/  FSEL R8, R8, R7, P0 ;  /* 0x0000000708087208 */ /* 0x000fc80000000000 */
[----:B-----5:R-:W-:-:S04]  /*0430*/  FSETP.GT.AND P0, PT, R9, R8, PT ;  /* 0x000000080900720b */ /* 0x020fc80003f04000 */
[----:B------:R-:W-:-:S04]  /*0440*/  FSEL R9, R9, R8, P0 ;  /* 0x0000000809097208 */ /* 0x000fc80000000000 */
[----:B------:R-:W-:-:S04]  /*0450*/  FSETP.GT.AND P0, PT, R10, R9, PT ;  /* 0x000000090a00720b */ /* 0x000fc80003f04000 */
        /* <DEDUP_REMOVED lines=22> */
[----:B------:R-:W-:Y:S01]  /*05c0*/  FSEL R5, R14, R5, P0 ;  /* 0x000000050e057208 */ /* 0x000fe20000000000 */
[----:B------:R-:W-:Y:S08]  /*05d0*/  BRA.U UP0, `(.L_x_29) ;  /* 0xfffffff900e87547 */ /* 0x000ff0000b83ffff */
.L_x_28:
[----:B------:R-:W-:-:S09]  /*05e0*/  UISETP.NE.AND UP0, UPT, UR7, URZ, UPT ;  /* 0x000000ff0700728c */ /* 0x000fd2000bf05270 */
[----:B------:R-:W-:Y:S05]  /*05f0*/  BRA.U !UP0, `(.L_x_30) ;  /* 0x0000000508307547 */ /* 0x000fea000b800000 */
[----:B------:R-:W1:Y:S01]  /*0600*/  LDCU UR5, c[0x0][0x388] ;  /* 0x00007100ff0577ac */ /* 0x000e620008000800 */
[----:B------:R-:W-:Y:S02]  /*0610*/  UISETP.GE.U32.AND UP0, UPT, UR7, 0x8, UPT ;  /* 0x000000080700788c */ /* 0x000fe4000bf06070 */
[----:B-1----:R-:W-:-:S04]  /*0620*/  ULOP3.LUT UR6, UR5, 0x7, URZ, 0xc0, !UPT ;  /* 0x0000000705067892 */ /* 0x002fc8000f8ec0ff */
[----:B------:R-:W-:-:S03]  /*0630*/  UISETP.NE.AND UP1, UPT, UR6, URZ, UPT ;  /* 0x000000ff0600728c */ /* 0x000fc6000bf25270 */
[----:B------:R-:W-:Y:S08]  /*0640*/  BRA.U !UP0, `(.L_x_31) ;  /* 0x00000001088c7547 */ /* 0x000ff0000b800000 */
[----:B------:R-:W1:Y:S01]  /*0650*/  LDC.64 R6, c[0x0][0x380] ;  /* 0x0000e000ff067b82 */ /* 0x000e620000000a00 */
[----:B------:R-:W-:-:S04]  /*0660*/  IMAD R9, R3, UR4, R0 ;  /* 0x0000000403097c24 */ /* 0x000fc8000f8e0200 */
[----:B-1----:R-:W-:-:S05]  /*0670*/  IMAD.WIDE R6, R9, 0x4, R6 ;  /* 0x0000000409067825 */ /* 0x002fca00078e0206 */
[----:B0-----:R0:W2:Y:S01]  /*0680*/  LDG.E R4, desc[UR8][R6.64] ;  /* 0x0000000806047981 */ /* 0x0010a2000c1e1900 */
[----:B------:R-:W-:-:S05]  /*0690*/  IMAD.WIDE R8, R3, 0x4, R6 ;  /* 0x0000000403087825 */ /* 0x000fca00078e0206 */
[----:B------:R1:W3:Y:S01]  /*06a0*/  LDG.E R19, desc[UR8][R8.64] ;  /* 0x0000000808137981 */ /* 0x0002e2000c1e1900 */
[----:B------:R-:W-:-:S05]  /*06b0*/  IMAD.WIDE R10, R3, 0x4, R8 ;  /* 0x00000004030a7825 */ /* 0x000fca00078e0208 */
[----:B------:R-:W4:Y:S01]  /*06c0*/  LDG.E R21, desc[UR8][R10.64] ;  /* 0x000000080a157981 */ /* 0x000f22000c1e1900 */
        /* <DEDUP_REMOVED lines=11> */
[----:B--2---:R-:W-:-:S04]  /*0780*/  FSETP.GT.AND P0, PT, R4, R5, PT ;  /* 0x000000050400720b */ /* 0x004fc80003f04000 */
[----:B------:R-:W-:-:S04]  /*0790*/  FSEL R4, R4, R5, P0 ;  /* 0x0000000504047208 */ /* 0x000fc80000000000 */
[----:B---3--:R-:W-:-:S04]  /*07a0*/  FSETP.GT.AND P0, PT, R19, R4, PT ;  /* 0x000000041300720b */ /* 0x008fc80003f04000 */
        /* <DEDUP_REMOVED lines=12> */
[----:B------:R-:W-:-:S09]  /*0870*/  FSEL R5, R9, R4, P0 ;  /* 0x0000000409057208 */ /* 0x000fd20000000000 */
.L_x_31:
[----:B------:R-:W-:Y:S05]  /*0880*/  BRA.U !UP1, `(.L_x_30) ;  /* 0x00000001098c7547 */ /* 0x000fea000b800000 */
[----:B------:R-:W-:Y:S02]  /*0890*/  UISETP.GE.U32.AND UP0, UPT, UR6, 0x4, UPT ;  /* 0x000000040600788c */ /* 0x000fe4000bf06070 */
[----:B------:R-:W-:-:S04]  /*08a0*/  ULOP3.LUT UR5, UR5, 0x3, URZ, 0xc0, !UPT ;  /* 0x0000000305057892 */ /* 0x000fc8000f8ec0ff */
[----:B------:R-:W-:-:S03]  /*08b0*/  UISETP.NE.AND UP1, UPT, UR5, URZ, UPT ;  /* 0x000000ff0500728c */ /* 0x000fc6000bf25270 */
[----:B------:R-:W-:Y:S08]  /*08c0*/  BRA.U !UP0, `(.L_x_32) ;  /* 0x00000001084c7547 */ /* 0x000ff0000b800000 */
[----:B------:R-:W1:Y:S01]  /*08d0*/  LDC.64 R6, c[0x0][0x380] ;  /* 0x0000e000ff067b82 */ /* 0x000e620000000a00 */
[----:B------:R-:W-:-:S04]  /*08e0*/  IMAD R9, R3, UR4, R0 ;  /* 0x0000000403097c24 */ /* 0x000fc8000f8e0200 */
[----:B-1----:R-:W-:-:S05]  /*08f0*/  IMAD.WIDE R6, R9, 0x4, R6 ;  /* 0x0000000409067825 */ /* 0x002fca00078e0206 */
[----:B0-----:R-:W2:Y:S01]  /*0900*/  LDG.E R4, desc[UR8][R6.64] ;  /* 0x0000000806047981 */ /* 0x001ea2000c1e1900 */
[----:B------:R-:W-:-:S05]  /*0910*/  IMAD.WIDE R8, R3, 0x4, R6 ;  /* 0x0000000403087825 */ /* 0x000fca00078e0206 */
[----:B------:R-:W3:Y:S01]  /*0920*/  LDG.E R15, desc[UR8][R8.64] ;  /* 0x00000008080f7981 */ /* 0x000ee2000c1e1900 */
[----:B------:R-:W-:-:S05]  /*0930*/  IMAD.WIDE R10, R3, 0x4, R8 ;  /* 0x00000004030a7825 */ /* 0x000fca00078e0208 */
[----:B------:R-:W4:Y:S01]  /*0940*/  LDG.E R17, desc[UR8][R10.64] ;  /* 0x000000080a117981 */ /* 0x000f22000c1e1900 */
[----:B------:R-:W-:-:S06]  /*0950*/  IMAD.WIDE R12, R3, 0x4, R10 ;  /* 0x00000004030c7825 */ /* 0x000fcc00078e020a */
        /* <DEDUP_REMOVED lines=9> */
[----:B------:R-:W-:-:S09]  /*09f0*/  FSEL R5, R13, R4, P0 ;  /* 0x000000040d057208 */ /* 0x000fd20000000000 */
.L_x_32:
[----:B------:R-:W-:Y:S05]  /*0a00*/  BRA.U !UP1, `(.L_x_30) ;  /* 0x00000001092c7547 */ /* 0x000fea000b800000 */
[----:B------:R-:W1:Y:S01]  /*0a10*/  LDC.64 R8, c[0x0][0x380] ;  /* 0x0000e000ff087b82 */ /* 0x000e620000000a00 */
[----:B------:R-:W-:Y:S01]  /*0a20*/  IMAD R4, R3, UR4, R0 ;  /* 0x0000000403047c24 */ /* 0x000fe2000f8e0200 */
[----:B------:R-:W-:-:S12]  /*0a30*/  UIADD3 UR5, UPT, UPT, -UR5, URZ, URZ ;  /* 0x000000ff05057290 */ /* 0x000fd8000fffe1ff */
.L_x_33:
[----:B-1----:R-:W-:-:S06]  /*0a40*/  IMAD.WIDE R6, R4, 0x4, R8 ;  /* 0x0000000404067825 */ /* 0x002fcc00078e0208 */
[----:B0-----:R-:W2:Y:S01]  /*0a50*/  LDG.E R6, desc[UR8][R6.64] ;  /* 0x0000000806067981 */ /* 0x001ea2000c1e1900 */
[----:B------:R-:W-:Y:S01]  /*0a60*/  UIADD3 UR5, UPT, UPT, UR5, 0x1, URZ ;  /* 0x0000000105057890 */ /* 0x000fe2000fffe0ff */
[----:B------:R-:W-:-:S03]  /*0a70*/  IADD3 R4, PT, PT, R4, R3, RZ ;  /* 0x0000000304047210 */ /* 0x000fc60007ffe0ff */
[----:B------:R-:W-:Y:S01]  /*0a80*/  UISETP.NE.AND UP0, UPT, UR5, URZ, UPT ;  /* 0x000000ff0500728c */ /* 0x000fe2000bf05270 */
[----:B--2---:R-:W-:-:S04]  /*0a90*/  FSETP.GT.AND P0, PT, R6, R5, PT ;  /* 0x000000050600720b */ /* 0x004fc80003f04000 */
[----:B------:R-:W-:-:S04]  /*0aa0*/  FSEL R5, R6, R5, P0 ;  /* 0x0000000506057208 */ /* 0x000fc80000000000 */
[----:B------:R-:W-:Y:S05]  /*0ab0*/  BRA.U UP0, `(.L_x_33) ;  /* 0xfffffffd00e07547 */ /* 0x000fea000b83ffff */
.L_x_30:
[----:B------:R-:W1:Y:S01]  /*0ac0*/  LDCU UR5, c[0x0][0x388] ;  /* 0x00007100ff0577ac */ /* 0x000e620008000800 */
[----:B------:R-:W-:Y:S01]  /*0ad0*/  HFMA2 R13, -RZ, RZ, 0, 0 ;  /* 0x00000000ff0d7431 */ /* 0x000fe200000001ff */
[----:B------:R-:W-:Y:S01]  /*0ae0*/  UMOV UR4, URZ ;  /* 0x000000ff00047c82 */ /* 0x000fe20008000000 */
[----:B-1----:R-:W-:Y:S02]  /*0af0*/  UISETP.GE.U32.AND UP1, UPT, UR5, 0x8, UPT ;  /* 0x000000080500788c */ /* 0x002fe4000bf26070 */
[----:B------:R-:W-:-:S04]  /*0b00*/  ULOP3.LUT UR7, UR5, 0x7, URZ, 0xc0, !UPT ;  /* 0x0000000705077892 */ /* 0x000fc8000f8ec0ff */
[----:B------:R-:W-:-:S03]  /*0b10*/  UISETP.NE.AND UP0, UPT, UR7, URZ, UPT ;  /* 0x000000ff0700728c */ /* 0x000fc6000bf05270 */
[----:B------:R-:W-:Y:S08]  /*0b20*/  BRA.U !UP1, `(.L_x_34) ;  /* 0x00000005098c7547 */ /* 0x000ff0000b800000 */
[----:B------:R-:W1:Y:S01]  /*0b30*/  LDC.64 R6, c[0x0][0x380] ;  /* 0x0000e000ff067b82 */ /* 0x000e620000000a00 */
[----:B------:R-:W-:Y:S01]  /*0b40*/  ULOP3.LUT UR4, UR5, 0x7ffffff8, URZ, 0xc0, !UPT ;  /* 0x7ffffff805047892 */ /* 0x000fe2000f8ec0ff */
[----:B------:R-:W-:Y:S02]  /*0b50*/  MOV R13, RZ ;  /* 0x000000ff000d7202 */ /* 0x000fe40000000f00 */
[----:B------:R-:W-:Y:S01]  /*0b60*/  MOV R4, R0 ;  /* 0x0000000000047202 */ /* 0x000fe20000000f00 */
[----:B------:R-:W-:-:S12]  /*0b70*/  UIADD3 UR6, UPT, UPT, -UR4, URZ, URZ ;  /* 0x000000ff04067290 */ /* 0x000fd8000fffe1ff */
.L_x_35:
[----:B-1----:R-:W-:-:S05]  /*0b80*/  IMAD.WIDE R8, R4, 0x4, R6 ;  /* 0x0000000404087825 */ /* 0x002fca00078e0206 */
[----:B0-----:R-:W2:Y:S01]  /*0b90*/  LDG.E R16, desc[UR8][R8.64] ;  /* 0x0000000808107981 */ /* 0x001ea2000c1e1900 */
[----:B------:R-:W-:-:S05]  /*0ba0*/  IMAD.WIDE R10, R3, 0x4, R8 ;  /* 0x00000004030a7825 */ /* 0x000fca00078e0208 */
[----:B------:R-:W3:Y:S01]  /*0bb0*/  LDG.E R20, desc[UR8][R10.64] ;  /* 0x000000080a147981 */ /* 0x000ee2000c1e1900 */
[----:B------:R-:W-:-:S05]  /*0bc0*/  IMAD.WIDE R26, R3, 0x4, R10 ;  /* 0x00000004031a7825 */ /* 0x000fca00078e020a */
[----:B------:R-:W4:Y:S01]  /*0bd0*/  LDG.E R22, desc[UR8][R26.64] ;  /* 0x000000081a167981 */ /* 0x000f22000c1e1900 */
[----:B------:R-:W-:-:S05]  /*0be0*/  IMAD.WIDE R28, R3, 0x4, R26 ;  /* 0x00000004031c7825 */ /* 0x000fca00078e021a */
[----:B------:R0:W5:Y:S02]  /*0bf0*/  LDG.E R18, desc[UR8][R28.64] ;  /* 0x000000081c127981 */ /* 0x000164000c1e1900 */
[----:B0-----:R-:W-:-:S05]  /*0c00*/  IMAD.WIDE R28, R3, 0x4, R28 ;  /* 0x00000004031c7825 */ /* 0x001fca00078e021c */
[----:B------:R-:W5:Y:S01]  /*0c10*/  LDG.E R24, desc[UR8][R28.64] ;  /* 0x000000081c187981 */ /* 0x000f62000c1e1900 */
[----:B------:R-:W-:-:S05]  /*0c20*/  IMAD.WIDE R26, R3, 0x4, R28 ;  /* 0x00000004031a7825 */ /* 0x000fca00078e021c */
[----:B------:R-:W5:Y:S01]  /*0c30*/  LDG.E R14, desc[UR8][R26.64] ;  /* 0x000000081a0e7981 */ /* 0x000f62000c1e1900 */
[----:B------:R-:W-:-:S05]  /*0c40*/  IMAD.WIDE R8, R3, 0x4, R26 ;  /* 0x0000000403087825 */ /* 0x000fca00078e021a */
[----:B------:R0:W5:Y:S01]  /*0c50*/  LDG.E R12, desc[UR8][R8.64] ;  /* 0x00000008080c7981 */ /* 0x000162000c1e1900 */
[----:B------:R-:W-:-:S06]  /*0c60*/  IMAD.WIDE R10, R3, 0x4, R8 ;  /* 0x00000004030a7825 */ /* 0x000fcc00078e0208 */
[----:B------:R1:W5:Y:S01]  /*0c70*/  LDG.E R10, desc[UR8][R10.64] ;  /* 0x000000080a0a7981 */ /* 0x000362000c1e1900 */
[----:B------:R-:W-:Y:S01]  /*0c80*/  MOV R15, 0x3bbb989d ;  /* 0x3bbb989d000f7802 */ /* 0x000fe20000000f00 */
[----:B------:R-:W-:Y:S01]  /*0c90*/  UIADD3 UR6, UPT, UPT, UR6, 0x8, URZ ;  /* 0x0000000806067890 */ /* 0x000fe2000fffe0ff */
[----:B------:R-:W-:-:S03]  /*0ca0*/  LEA R4, R3, R4, 0x3 ;  /* 0x0000000403047211 */ /* 0x000fc600078e18ff */
[----:B------:R-:W-:Y:S01]  /*0cb0*/  UISETP.NE.AND UP1, UPT, UR6, URZ, UPT ;  /* 0x000000ff0600728c */ /* 0x000fe2000bf25270 */
[----:B--2---:R-:W-:Y:S01]  /*0cc0*/  FADD R19, R16, -R5 ;  /* 0x8000000510137221 */ /* 0x004fe20000000000 */
[----:B------:R-:W-:-:S03]  /*0cd0*/  HFMA2 R16, -RZ, RZ, 3.7421875, 0 ;  /* 0x437c0000ff107431 */ /* 0x000fc600000001ff */
[----:B------:R-:W-:Y:S01]  /*0ce0*/  FFMA.SAT R17, R19, R15, 0.5 ;  /* 0x3f00000013117423 */ /* 0x000fe2000000200f */
[----:B---3--:R-:W-:-:S04]  /*0cf0*/  FADD R20, R20, -R5 ;  /* 0x8000000514147221 */ /* 0x008fc80000000000 */
[----:B0-----:R-:W-:Y:S01]  /*0d00*/  FFMA.SAT R9, R20, R15, 0.5 ;  /* 0x3f00000014097423 */ /* 0x001fe2000000200f */
[-C--:B------:R-:W-:Y:S01]  /*0d10*/  FFMA.RM R17, R17, R16.reuse, 12582913 ;  /* 0x4b40000111117423 */ /* 0x080fe20000004010 */
[----:B----4-:R-:W-:Y:S02]  /*0d20*/  FADD R22, R22, -R5 ;  /* 0x8000000516167221 */ /* 0x010fe40000000000 */
[----:B------:R-:W-:Y:S01]  /*0d30*/  FFMA.RM R8, R9, R16, 12582913 ;  /* 0x4b40000109087423 */ /* 0x000fe20000004010 */
[----:B------:R-:W-:-:S03]  /*0d40*/  FADD R28, R17, -12583039 ;  /* 0xcb40007f111c7421 */ /* 0x000fc60000000000 */
[----:B------:R-:W-:Y:S01]  /*0d50*/  FADD R9, R8, -12583039 ;  /* 0xcb40007f08097421 */ /* 0x000fe20000000000 */
[----:B------:R-:W-:Y:S01]  /*0d60*/  FFMA R28, R19, 1.4426950216293334961, -R28 ;  /* 0x3fb8aa3b131c7823 */ /* 0x000fe2000000081c */
[----:B-----5:R-:W-:Y:S01]  /*0d70*/  FADD R26, R18, -R5 ;  /* 0x80000005121a7221 */ /* 0x020fe20000000000 */
[----:B------:R-:W-:Y:S01]  /*0d80*/  SHF.L.U32 R18, R17, 0x17, RZ ;  /* 0x0000001711127819 */ /* 0x000fe200000006ff */
[----:B-1----:R-:W-:Y:S01]  /*0d90*/  FFMA R11, R20, 1.4426950216293334961, -R9 ;  /* 0x3fb8aa3b140b7823 */ /* 0x002fe20000000809 */
[----:B------:R-:W-:Y:S01]  /*0da0*/  FFMA R28, R19, 1.925963033500011079e-08, R28 ;  /* 0x32a57060131c7823 */ /* 0x000fe2000000001c */
[-C--:B------:R-:W-:Y:S02]  /*0db0*/  FFMA.SAT R19, R22, R15.reuse, 0.5 ;  /* 0x3f00000016137423 */ /* 0x080fe4000000200f */
[----:B------:R-:W-:Y:S01]  /*0dc0*/  FFMA R20, R20, 1.925963033500011079e-08, R11 ;  /* 0x32a5706014147823 */ /* 0x000fe2000000000b */
[----:B------:R-:W-:Y:S01]  /*0dd0*/  FFMA.SAT R11, R26, R15, 0.5 ;  /* 0x3f0000001a0b7423 */ /* 0x000fe2000000200f */
[-C--:B------:R-:W-:Y:S01]  /*0de0*/  FFMA.RM R9, R19, R16.reuse, 12582913 ;  /* 0x4b40000113097423 */ /* 0x080fe20000004010 */
[----:B------:R-:W0:Y:S02]  /*0df0*/  MUFU.EX2 R28, R28 ;  /* 0x0000001c001c7308 */ /* 0x000e240000000800 */
[----:B------:R-:W-:Y:S01]  /*0e00*/  FFMA.RM R11, R11, R16, 12582913 ;  /* 0x4b4000010b0b7423 */ /* 0x000fe20000004010 */
[----:B------:R-:W-:Y:S01]  /*0e10*/  FADD R19, R9, -12583039 ;  /* 0xcb40007f09137421 */ /* 0x000fe20000000000 */
[----:B------:R-:W-:-:S02]  /*0e20*/  FADD R24, R24, -R5 ;  /* 0x8000000518187221 */ /* 0x000fc40000000000 */
[----:B------:R-:W-:Y:S01]  /*0e30*/  FADD R21, R11, -12583039 ;  /* 0xcb40007f0b157421 */ /* 0x000fe20000000000 */
[----:B------:R-:W-:Y:S01]  /*0e40*/  FFMA R19, R22, 1.4426950216293334961, -R19 ;  /* 0x3fb8aa3b16137823 */ /* 0x000fe20000000813 */
[----:B------:R-:W1:Y:S02]  /*0e50*/  MUFU.EX2 R17, R20 ;  /* 0x0000001400117308 */ /* 0x000e640000000800 */
[----:B------:R-:W-:Y:S01]  /*0e60*/  FFMA R21, R26, 1.4426950216293334961, -R21 ;  /* 0x3fb8aa3b1a157823 */ /* 0x000fe20000000815 */
[----:B------:R-:W-:-:S03]  /*0e70*/  FFMA R22, R22, 1.925963033500011079e-08, R19 ;  /* 0x32a5706016167823 */ /* 0x000fc60000000013 */
[----:B------:R-:W-:Y:S01]  /*0e80*/  FFMA R21, R26, 1.925963033500011079e-08, R21 ;  /* 0x32a570601a157823 */ /* 0x000fe20000000015 */
[----:B------:R-:W-:Y:S01]  /*0e90*/  FADD R26, R12, -R5 ;  /* 0x800000050c1a7221 */ /* 0x000fe20000000000 */
[----:B0-----:R-:W-:Y:S01]  /*0ea0*/  FFMA R18, R18, R28, R13 ;  /* 0x0000001c12127223 */ /* 0x001fe2000000000d */
[-C--:B------:R-:W-:Y:S01]  /*0eb0*/  FFMA.SAT R13, R24, R15.reuse, 0.5 ;  /* 0x3f000000180d7423 */ /* 0x080fe2000000200f */
[----:B------:R-:W-:Y:S01]  /*0ec0*/  FADD R28, R14, -R5 ;  /* 0x800000050e1c7221 */ /* 0x000fe20000000000 */
[----:B------:R0:W-:Y:S02]  /*0ed0*/  MUFU.EX2 R12, R21 ;  /* 0x00000015000c7308 */ /* 0x0001e40000000800 */
[----:B------:R-:W-:Y:S01]  /*0ee0*/  FFMA.RM R13, R13, R16, 12582913 ;  /* 0x4b4000010d0d7423 */ /* 0x000fe20000004010 */
[----:B------:R-:W-:-:S03]  /*0ef0*/  FFMA.SAT R19, R28, R15, 0.5 ;  /* 0x3f0000001c137423 */ /* 0x000fc6000000200f */
[----:B------:R-:W-:Y:S01]  /*0f00*/  FADD R23, R13, -12583039 ;  /* 0xcb40007f0d177421 */ /* 0x000fe20000000000 */
[-C--:B------:R-:W-:Y:S01]  /*0f10*/  FFMA.RM R19, R19, R16.reuse, 12582913 ;  /* 0x4b40000113137423 */ /* 0x080fe20000004010 */
[----:B------:R2:W3:Y:S01]  /*0f20*/  MUFU.EX2 R14, R22 ;  /* 0x00000016000e7308 */ /* 0x0004e20000000800 */
[----:B0-----:R-:W-:Y:S01]  /*0f30*/  SHF.L.U32 R21, R8, 0x17, RZ ;  /* 0x0000001708157819 */ /* 0x001fe200000006ff */
[C---:B------:R-:W-:Y:S01]  /*0f40*/  FFMA R23, R24.reuse, 1.4426950216293334961, -R23 ;  /* 0x3fb8aa3b18177823 */ /* 0x040fe20000000817 */
[C---:B------:R-:W-:Y:S01]  /*0f50*/  FADD R25, R19.reuse, -12583039 ;  /* 0xcb40007f13197421 */ /* 0x040fe20000000000 */
[----:B------:R-:W-:Y:S02]  /*0f60*/  SHF.L.U32 R19, R19, 0x17, RZ ;  /* 0x0000001713137819 */ /* 0x000fe400000006ff */
[----:B------:R-:W-:Y:S01]  /*0f70*/  FFMA R20, R24, 1.925963033500011079e-08, R23 ;  /* 0x32a5706018147823 */ /* 0x000fe20000000017 */
[-C--:B------:R-:W-:Y:S01]  /*0f80*/  FFMA.SAT R23, R26, R15.reuse, 0.5 ;  /* 0x3f0000001a177423 */ /* 0x080fe2000000200f */
[----:B------:R-:W-:Y:S01]  /*0f90*/  FFMA R25, R28, 1.4426950216293334961, -R25 ;  /* 0x3fb8aa3b1c197823 */ /* 0x000fe20000000819 */
[----:B--2---:R-:W-:Y:S01]  /*0fa0*/  FADD R22, R10, -R5 ;  /* 0x800000050a167221 */ /* 0x004fe20000000000 */
[----:B------:R-:W-:Y:S01]  /*0fb0*/  SHF.L.U32 R24, R9, 0x17, RZ ;  /* 0x0000001709187819 */ /* 0x000fe200000006ff */
[-C--:B------:R-:W-:Y:S01]  /*0fc0*/  FFMA.RM R10, R23, R16.reuse, 12582913 ;  /* 0x4b400001170a7423 */ /* 0x080fe20000004010 */
[----:B------:R-:W0:Y:S01]  /*0fd0*/  MUFU.EX2 R20, R20 ;  /* 0x0000001400147308 */ /* 0x000e220000000800 */
[----:B------:R-:W-:Y:S01]  /*0fe0*/  FFMA.SAT R23, R22, R15, 0.5 ;  /* 0x3f00000016177423 */ /* 0x000fe2000000200f */
[----:B------:R-:W-:Y:S01]  /*0ff0*/  FFMA R25, R28, 1.925963033500011079e-08, R25 ;  /* 0x32a570601c197823 */ /* 0x000fe20000000019 */
[----:B------:R-:W-:Y:S01]  /*1000*/  FADD R15, R10, -12583039 ;  /* 0xcb40007f0a0f7421 */ /* 0x000fe20000000000 */
[----:B-1----:R-:W-:Y:S01]  /*1010*/  FFMA R17, R21, R17, R18 ;  /* 0x0000001115117223 */ /* 0x002fe20000000012 */
[----:B------:R-:W-:Y:S01]  /*1020*/  FFMA.RM R16, R23, R16, 12582913 ;  /* 0x4b40000117107423 */ /* 0x000fe20000004010 */
[----:B------:R-:W-:Y:S01]  /*1030*/  SHF.L.U32 R18, R11, 0x17, RZ ;  /* 0x000000170b127819 */ /* 0x000fe200000006ff */
[----:B------:R-:W-:Y:S01]  /*1040*/  FFMA R23, R26, 1.4426950216293334961, -R15 ;  /* 0x3fb8aa3b1a177823 */ /* 0x000fe2000000080f */
[----:B---3--:R-:W-:Y:S01]  /*1050*/  FFMA R17, R24, R14, R17 ;  /* 0x0000000e18117223 */ /* 0x008fe20000000011 */
[----:B------:R-:W-:Y:S01]  /*1060*/  FADD R27, R16, -12583039 ;  /* 0xcb40007f101b7421 */ /* 0x000fe20000000000 */
[----:B------:R-:W1:Y:S01]  /*1070*/  MUFU.EX2 R15, R25 ;  /* 0x00000019000f7308 */ /* 0x000e620000000800 */
[----:B------:R-:W-:Y:S01]  /*1080*/  FFMA R8, R26, 1.925963033500011079e-08, R23 ;  /* 0x32a570601a087823 */ /* 0x000fe20000000017 */
[----:B------:R-:W-:Y:S01]  /*1090*/  SHF.L.U32 R14, R13, 0x17, RZ ;  /* 0x000000170d0e7819 */ /* 0x000fe200000006ff */
[----:B------:R-:W-:Y:S01]  /*10a0*/  FFMA R27, R22, 1.4426950216293334961, -R27 ;  /* 0x3fb8aa3b161b7823 */ /* 0x000fe2000000081b */
[----:B------:R-:W-:Y:S01]  /*10b0*/  FFMA R17, R18, R12, R17 ;  /* 0x0000000c12117223 */ /* 0x000fe20000000011 */
[----:B------:R-:W-:-:S02]  /*10c0*/  SHF.L.U32 R10, R10, 0x17, RZ ;  /* 0x000000170a0a7819 */ /* 0x000fc400000006ff */
[----:B------:R-:W-:Y:S01]  /*10d0*/  FFMA R27, R22, 1.925963033500011079e-08, R27 ;  /* 0x32a57060161b7823 */ /* 0x000fe2000000001b */
[----:B------:R-:W2:Y:S01]  /*10e0*/  MUFU.EX2 R8, R8 ;  /* 0x0000000800087308 */ /* 0x000ea20000000800 */
[----:B0-----:R-:W-:Y:S01]  /*10f0*/  FFMA R14, R14, R20, R17 ;  /* 0x000000140e0e7223 */ /* 0x001fe20000000011 */
[----:B------:R-:W-:-:S06]  /*1100*/  SHF.L.U32 R13, R16, 0x17, RZ ;  /* 0x00000017100d7819 */ /* 0x000fcc00000006ff */
[----:B------:R-:W0:Y:S01]  /*1110*/  MUFU.EX2 R27, R27 ;  /* 0x0000001b001b7308 */ /* 0x000e220000000800 */
[----:B-1----:R-:W-:-:S04]  /*1120*/  FFMA R15, R19, R15, R14 ;  /* 0x0000000f130f7223 */ /* 0x002fc8000000000e */
[----:B--2---:R-:W-:-:S04]  /*1130*/  FFMA R8, R10, R8, R15 ;  /* 0x000000080a087223 */ /* 0x004fc8000000000f */
[----:B0-----:R-:W-:Y:S01]  /*1140*/  FFMA R13, R13, R27, R8 ;  /* 0x0000001b0d0d7223 */ /* 0x001fe20000000008 */
[----:B------:R-:W-:Y:S06]  /*1150*/  BRA.U UP1, `(.L_x_35) ;  /* 0xfffffff901887547 */ /* 0x000fec000b83ffff */
.L_x_34:
        /* <DEDUP_REMOVED lines=29> */
[----:B------:R-:W-:Y:S01]  /*1330*/  FADD R9, R6, -12583039 ;  /* 0xcb40007f06097421 */ /* 0x000fe20000000000 */
[----:B-----5:R-:W-:Y:S01]  /*1340*/  FADD R14, R14, -R5 ;  /* 0x800000050e0e7221 */ /* 0x020fe20000000000 */
[----:B------:R-:W-:Y:S01]  /*1350*/  FFMA R12, R12, 1.925963033500011079e-08, R7 ;  /* 0x32a570600c0c7823 */ /* 0x000fe20000000007 */
[----:B------:R-:W-:Y:S01]  /*1360*/  FFMA.RM R7, R10, R19, 12582913 ;  /* 0x4b4000010a077423 */ /* 0x000fe20000004013 */
[----:B------:R-:W-:Y:S01]  /*1370*/  FFMA R9, R16, 1.4426950216293334961, -R9 ;  /* 0x3fb8aa3b10097823 */ /* 0x000fe20000000809 */
[----:B------:R-:W-:-:S02]  /*1380*/  FFMA.SAT R10, R14, R17, 0.5 ;  /* 0x3f0000000e0a7423 */ /* 0x000fc40000002011 */
[C---:B------:R-:W-:Y:S01]  /*1390*/  FADD R11, R7.reuse, -12583039 ;  /* 0xcb40007f070b7421 */ /* 0x040fe20000000000 */
[----:B------:R-:W-:Y:S01]  /*13a0*/  FFMA R9, R16, 1.925963033500011079e-08, R9 ;  /* 0x32a5706010097823 */ /* 0x000fe20000000009 */
[----:B------:R-:W-:Y:S01]  /*13b0*/  FFMA.RM R10, R10, R19, 12582913 ;  /* 0x4b4000010a0a7423 */ /* 0x000fe20000004013 */
[----:B------:R-:W0:Y:S01]  /*13c0*/  MUFU.EX2 R12, R12 ;  /* 0x0000000c000c7308 */ /* 0x000e220000000800 */
[----:B------:R-:W-:Y:S01]  /*13d0*/  FFMA R11, R8, 1.4426950216293334961, -R11 ;  /* 0x3fb8aa3b080b7823 */ /* 0x000fe2000000080b */
[----:B------:R-:W-:Y:S01]  /*13e0*/  SHF.L.U32 R7, R7, 0x17, RZ ;  /* 0x0000001707077819 */ /* 0x000fe200000006ff */
[----:B------:R-:W-:Y:S02]  /*13f0*/  FADD R15, R10, -12583039 ;  /* 0xcb40007f0a0f7421 */ /* 0x000fe40000000000 */
[----:B------:R-:W-:Y:S01]  /*1400*/  FFMA R8, R8, 1.925963033500011079e-08, R11 ;  /* 0x32a5706008087823 */ /* 0x000fe2000000000b */
[----:B------:R-:W-:Y:S01]  /*1410*/  SHF.L.U32 R11, R6, 0x17, RZ ;  /* 0x00000017060b7819 */ /* 0x000fe200000006ff */
[C---:B------:R-:W-:Y:S01]  /*1420*/  FFMA R15, R14.reuse, 1.4426950216293334961, -R15 ;  /* 0x3fb8aa3b0e0f7823 */ /* 0x040fe2000000080f */
[----:B------:R-:W1:Y:S03]  /*1430*/  MUFU.EX2 R9, R9 ;  /* 0x0000000900097308 */ /* 0x000e660000000800 */
[----:B------:R-:W-:-:S05]  /*1440*/  FFMA R15, R14, 1.925963033500011079e-08, R15 ;  /* 0x32a570600e0f7823 */ /* 0x000fca000000000f */
[----:B------:R-:W2:Y:S01]  /*1450*/  MUFU.EX2 R8, R8 ;  /* 0x0000000800087308 */ /* 0x000ea20000000800 */
[----:B0-----:R-:W-:Y:S01]  /*1460*/  FFMA R4, R4, R12, R13 ;  /* 0x0000000c04047223 */ /* 0x001fe2000000000d */
[----:B------:R-:W-:-:S06]  /*1470*/  SHF.L.U32 R13, R10, 0x17, RZ ;  /* 0x000000170a0d7819 */ /* 0x000fcc00000006ff */
[----:B------:R-:W0:Y:S01]  /*1480*/  MUFU.EX2 R15, R15 ;  /* 0x0000000f000f7308 */ /* 0x000e220000000800 */
[----:B-1----:R-:W-:-:S04]  /*1490*/  FFMA R4, R11, R9, R4 ;  /* 0x000000090b047223 */ /* 0x002fc80000000004 */
[----:B--2---:R-:W-:-:S04]  /*14a0*/  FFMA R4, R7, R8, R4 ;  /* 0x0000000807047223 */ /* 0x004fc80000000004 */
[----:B0-----:R-:W-:-:S07]  /*14b0*/  FFMA R13, R13, R15, R4 ;  /* 0x0000000f0d0d7223 */ /* 0x001fce0000000004 */
.L_x_37:
[----:B------:R-:W-:Y:S05]  /*14c0*/  BRA.U !UP1, `(.L_x_36) ;  /* 0x0000000109bc7547 */ /* 0x000fea000b800000 */
[----:B------:R-:W-:Y:S02]  /*14d0*/  UISETP.NE.AND UP0, UPT, UR6, 0x1, UPT ;  /* 0x000000010600788c */ /* 0x000fe4000bf05270 */
[----:B------:R-:W-:-:S04]  /*14e0*/  ULOP3.LUT UR5, UR5, 0x1, URZ, 0xc0, !UPT ;  /* 0x0000000105057892 */ /* 0x000fc8000f8ec0ff */
[----:B------:R-:W-:-:S03]  /*14f0*/  UISETP.NE.U32.AND UP1, UPT, UR5, 0x1, UPT ;  /* 0x000000010500788c */ /* 0x000fc6000bf25070 */
[----:B------:R-:W-:Y:S08]  /*1500*/  BRA.U !UP0, `(.L_x_38) ;  /* 0x00000001086c7547 */ /* 0x000ff0000b800000 */
[----:B------:R-:W1:Y:S01]  /*1510*/  LDC.64 R6, c[0x0][0x380] ;  /* 0x0000e000ff067b82 */ /* 0x000e620000000a00 */
[----:B------:R-:W-:-:S04]  /*1520*/  IMAD R9, R3, UR4, R0 ;  /* 0x0000000403097c24 */ /* 0x000fc8000f8e0200 */
[----:B-1----:R-:W-:-:S05]  /*1530*/  IMAD.WIDE R6, R9, 0x4, R6 ;  /* 0x0000000409067825 */ /* 0x002fca00078e0206 */
[----:B0-----:R-:W2:Y:S01]  /*1540*/  LDG.E R4, desc[UR8][R6.64] ;  /* 0x0000000806047981 */ /* 0x001ea2000c1e1900 */
        /* <DEDUP_REMOVED lines=13> */
[----:B------:R-:W-:Y:S02]  /*1620*/  FFMA R11, R4, 1.4426950216293334961, -R11 ;  /* 0x3fb8aa3b040b7823 */ /* 0x000fe4000000080b */
[----:B------:R-:W-:Y:S02]  /*1630*/  FADD R7, R14, -12583039 ;  /* 0xcb40007f0e077421 */ /* 0x000fe40000000000 */
[----:B------:R-:W-:Y:S01]  /*1640*/  FFMA R11, R4, 1.925963033500011079e-08, R11 ;  /* 0x32a57060040b7823 */ /* 0x000fe2000000000b */
[----:B------:R-:W-:Y:S01]  /*1650*/  SHF.L.U32 R9, R14, 0x17, RZ ;  /* 0x000000170e097819 */ /* 0x000fe200000006ff */
[----:B------:R-:W-:-:S04]  /*1660*/  FFMA R7, R12, 1.4426950216293334961, -R7 ;  /* 0x3fb8aa3b0c077823 */ /* 0x000fc80000000807 */
[----:B------:R-:W0:Y:S01]  /*1670*/  MUFU.EX2 R11, R11 ;  /* 0x0000000b000b7308 */ /* 0x000e220000000800 */
[----:B------:R-:W-:-:S07]  /*1680*/  FFMA R7, R12, 1.925963033500011079e-08, R7 ;  /* 0x32a570600c077823 */ /* 0x000fce0000000007 */
[----:B------:R-:W1:Y:S01]  /*1690*/  MUFU.EX2 R7, R7 ;  /* 0x0000000700077308 */ /* 0x000e620000000800 */
[----:B0-----:R-:W-:-:S04]  /*16a0*/  FFMA R10, R10, R11, R13 ;  /* 0x0000000b0a0a7223 */ /* 0x001fc8000000000d */
[----:B-1----:R-:W-:-:S07]  /*16b0*/  FFMA R13, R9, R7, R10 ;  /* 0x00000007090d7223 */ /* 0x002fce000000000a */
.L_x_38:
[----:B------:R-:W-:Y:S05]  /*16c0*/  BRA.U UP1, `(.L_x_36) ;  /* 0x00000001013c7547 */ /* 0x000fea000b800000 */
[----:B------:R-:W1:Y:S01]  /*16d0*/  LDC.64 R6, c[0x0][0x380] ;  /* 0x0000e000ff067b82 */ /* 0x000e620000000a00 */
[----:B------:R-:W-:-:S04]  /*16e0*/  IMAD R9, R3, UR4, R0 ;  /* 0x0000000403097c24 */ /* 0x000fc8000f8e0200 */
[----:B-1----:R-:W-:-:S06]  /*16f0*/  IMAD.WIDE R6, R9, 0x4, R6 ;  /* 0x0000000409067825 */ /* 0x002fcc00078e0206 */
[----:B0-----:R-:W2:Y:S01]  /*1700*/  LDG.E R6, desc[UR8][R6.64] ;  /* 0x0000000806067981 */ /* 0x001ea2000c1e1900 */
[----:B------:R-:W-:Y:S01]  /*1710*/  HFMA2 R11, -RZ, RZ, 3.7421875, 0 ;  /* 0x437c0000ff0b7431 */ /* 0x000fe200000001ff */
[----:B------:R-:W-:Y:S01]  /*1720*/  MOV R9, 0x3bbb989d ;  /* 0x3bbb989d00097802 */ /* 0x000fe20000000f00 */
[----:B--2---:R-:W-:-:S04]  /*1730*/  FADD R4, R6, -R5 ;  /* 0x8000000506047221 */ /* 0x004fc80000000000 */
[----:B------:R-:W-:-:S04]  /*1740*/  FFMA.SAT R8, R4, R9, 0.5 ;  /* 0x3f00000004087423 */ /* 0x000fc80000002009 */
[----:B------:R-:W-:-:S04]  /*1750*/  FFMA.RM R8, R8, R11, 12582913 ;  /* 0x4b40000108087423 */ /* 0x000fc8000000400b */
[C---:B------:R-:W-:Y:S01]  /*1760*/  FADD R9, R8.reuse, -12583039 ;  /* 0xcb40007f08097421 */ /* 0x040fe20000000000 */
[----:B------:R-:W-:-:S03]  /*1770*/  SHF.L.U32 R8, R8, 0x17, RZ ;  /* 0x0000001708087819 */ /* 0x000fc600000006ff */
[----:B------:R-:W-:-:S04]  /*1780*/  FFMA R9, R4, 1.4426950216293334961, -R9 ;  /* 0x3fb8aa3b04097823 */ /* 0x000fc80000000809 */
[----:B------:R-:W-:-:S06]  /*1790*/  FFMA R9, R4, 1.925963033500011079e-08, R9 ;  /* 0x32a5706004097823 */ /* 0x000fcc0000000009 */
[----:B------:R-:W0:Y:S02]  /*17a0*/  MUFU.EX2 R9, R9 ;  /* 0x0000000900097308 */ /* 0x000e240000000800 */
[----:B0-----:R-:W-:-:S07]  /*17b0*/  FFMA R13, R8, R9, R13 ;  /* 0x00000009080d7223 */ /* 0x001fce000000000d */
.L_x_36:
[----:B------:R-:W1:Y:S01]  /*17c0*/  LDC.64 R6, c[0x0][0x380] ;  /* 0x0000e000ff067b82 */ /* 0x000e620000000a00 */
[----:B------:R-:W-:-:S04]  /*17d0*/  IMAD R3, R2, R3, R0 ;  /* 0x0000000302037224 */ /* 0x000fc800078e0200 */
[----:B-1----:R-:W-:-:S05]  /*17e0*/  IMAD.WIDE R6, R3, 0x4, R6 ;  /* 0x0000000403067825 */ /* 0x002fca00078e0206 */
[----:B0-----:R-:W2:Y:S01]  /*17f0*/  LDG.E R0, desc[UR8][R6.64] ;  /* 0x0000000806007981 */ /* 0x001ea2000c1e1900 */
[----:B------:R-:W-:Y:S01]  /*1800*/  MOV R3, 0x3bbb989d ;  /* 0x3bbb989d00037802 */ /* 0x000fe20000000f00 */
[----:B------:R-:W0:Y:S01]  /*1810*/  MUFU.RCP R4, R13 ;  /* 0x0000000d00047308 */ /* 0x000e220000001000 */
[----:B------:R-:W-:Y:S01]  /*1820*/  BSSY.RECONVERGENT B0, `(.L_x_39) ;  /* 0x0000016000007945 */ /* 0x000fe20003800200 */
[----:B--2---:R-:W-:Y:S01]  /*1830*/  FADD R0, R0, -R5 ;  /* 0x8000000500007221 */ /* 0x004fe20000000000 */
[----:B------:R-:W-:-:S03]  /*1840*/  MOV R5, 0x437c0000 ;  /* 0x437c000000057802 */ /* 0x000fc60000000f00 */
[----:B------:R-:W-:-:S04]  /*1850*/  FFMA.SAT R2, R0, R3, 0.5 ;  /* 0x3f00000000027423 */ /* 0x000fc80000002003 */
[----:B------:R-:W-:Y:S01]  /*1860*/  FFMA.RM R2, R2, R5, 12582913 ;  /* 0x4b40000102027423 */ /* 0x000fe20000004005 */
[----:B0-----:R-:W-:-:S03]  /*1870*/  FFMA R5, R4, -R13, 1 ;  /* 0x3f80000004057423 */ /* 0x001fc6000000080d */
[----:B------:R-:W-:Y:S01]  /*1880*/  FADD R3, R2, -12583039 ;  /* 0xcb40007f02037421 */ /* 0x000fe20000000000 */
[----:B------:R-:W-:-:S03]  /*1890*/  FFMA R5, R4, R5, R4 ;  /* 0x0000000504057223 */ /* 0x000fc60000000004 */
[----:B------:R-:W-:-:S04]  /*18a0*/  FFMA R3, R0, 1.4426950216293334961, -R3 ;  /* 0x3fb8aa3b00037823 */ /* 0x000fc80000000803 */
[----:B------:R-:W-:Y:S01]  /*18b0*/  FFMA R3, R0, 1.925963033500011079e-08, R3 ;  /* 0x32a5706000037823 */ /* 0x000fe20000000003 */
[----:B------:R-:W-:-:S05]  /*18c0*/  SHF.L.U32 R0, R2, 0x17, RZ ;  /* 0x0000001702007819 */ /* 0x000fca00000006ff */
        /* <DEDUP_REMOVED lines=9> */
[----:B------:R-:W-:Y:S05]  /*1960*/  CALL.REL.NOINC `($__internal_1_$__cuda_sm3x_div_rn_noftz_f32_slowpath) ;  /* 0x0000000000107944 */ /* 0x000fea0003c00000 */
[----:B------:R-:W-:-:S07]  /*1970*/  MOV R5, R0 ;  /* 0x0000000000057202 */ /* 0x000fce0000000f00 */
.L_x_40:
[----:B------:R-:W-:Y:S05]  /*1980*/  BSYNC.RECONVERGENT B0 ;  /* 0x0000000000007941 */ /* 0x000fea0003800200 */
.L_x_39:
[----:B------:R-:W-:Y:S01]  /*1990*/  STG.E desc[UR8][R6.64], R5 ;  /* 0x0000000506007986 */ /* 0x000fe2000c101908 */
[----:B------:R-:W-:Y:S05]  /*19a0*/  EXIT ;  /* 0x000000000000794d */ /* 0x000fea0003800000 */
        .weak           $__internal_1_$__cuda_sm3x_div_rn_noftz_f32_slowpath
        .type           $__internal_1_$__cuda_sm3x_div_rn_noftz_f32_slowpath,@function
        .size           $__internal_1_$__cuda_sm3x_div_rn_noftz_f32_slowpath,(.L_x_54 - $__internal_1_$__cuda_sm3x_div_rn_noftz_f32_slowpath)
$__internal_1_$__cuda_sm3x_div_rn_noftz_f32_slowpath:
        /* <DEDUP_REMOVED lines=35> */
.L_x_42:
        /* <DEDUP_REMOVED lines=51> */
.L_x_49:
[----:B------:R-:W-:-:S04]  /*1f10*/  LOP3.LUT R0, R0, 0x80000000, RZ, 0xc0, !PT ;  /* 0x8000000000007812 */ /* 0x000fc800078ec0ff */
[----:B------:R-:W-:Y:S01]  /*1f20*/  LOP3.LUT R0, R0, 0x7f800000, RZ, 0xfc, !PT ;  /* 0x7f80000000007812 */ /* 0x000fe200078efcff */
[----:B------:R-:W-:Y:S06]  /*1f30*/  BRA `(.L_x_50) ;  /* 0x0000000000047947 */ /* 0x000fec0003800000 */
.L_x_48:
[----:B------:R-:W-:-:S07]  /*1f40*/  LEA R0, R4, R0, 0x17 ;  /* 0x0000000004007211 */ /* 0x000fce00078eb8ff */
.L_x_50:
[----:B------:R-:W-:Y:S05]  /*1f50*/  BSYNC.RECONVERGENT B2 ;  /* 0x0000000000027941 */ /* 0x000fea0003800200 */
.L_x_47:
[----:B------:R-:W-:Y:S05]  /*1f60*/  BRA `(.L_x_51) ;  /* 0x0000000000207947 */ /* 0x000fea0003800000 */
.L_x_46:
[----:B------:R-:W-:-:S04]  /*1f70*/  LOP3.LUT R0, R3, 0x80000000, R4, 0x48, !PT ;  /* 0x8000000003007812 */ /* 0x000fc800078e4804 */
[----:B------:R-:W-:Y:S01]  /*1f80*/  LOP3.LUT R0, R0, 0x7f800000, RZ, 0xfc, !PT ;  /* 0x7f80000000007812 */ /* 0x000fe200078efcff */
[----:B------:R-:W-:Y:S06]  /*1f90*/  BRA `(.L_x_51) ;  /* 0x0000000000147947 */ /* 0x000fec0003800000 */
.L_x_45:
[----:B------:R-:W-:Y:S01]  /*1fa0*/  LOP3.LUT R0, R3, 0x80000000, R4, 0x48, !PT ;  /* 0x8000000003007812 */ /* 0x000fe200078e4804 */
[----:B------:R-:W-:Y:S06]  /*1fb0*/  BRA `(.L_x_51) ;  /* 0x00000000000c7947 */ /* 0x000fec0003800000 */
.L_x_44:
[----:B------:R-:W0:Y:S01]  /*1fc0*/  MUFU.RSQ R0, -QNAN ;  /* 0xffc0000000007908 */ /* 0x000e220000001400 */
[----:B------:R-:W-:Y:S05]  /*1fd0*/  BRA `(.L_x_51) ;  /* 0x0000000000047947 */ /* 0x000fea0003800000 */
.L_x_43:
[----:B------:R-:W-:-:S07]  /*1fe0*/  FADD.FTZ R0, R0, R3 ;  /* 0x0000000300007221 */ /* 0x000fce0000010000 */
.L_x_51:
[----:B------:R-:W-:Y:S05]  /*1ff0*/  BSYNC.RECONVERGENT B1 ;  /* 0x0000000000017941 */ /* 0x000fea0003800200 */
.L_x_41:
[----:B------:R-:W-:-:S04]  /*2000*/  HFMA2 R3, -RZ, RZ, 0, 0 ;  /* 0x00000000ff037431 */ /* 0x000fc800000001ff */
[----:B0-----:R-:W-:Y:S05]  /*2010*/  RET.REL.NODEC R2 `(_Z7softmaxPfii) ;  /* 0xffffffdc02f87950 */ /* 0x001fea0003c3ffff */
.L_x_52:
        /* <DEDUP_REMOVED lines=14> */
.L_x_54:


//--------------------- .nv.global.init           --------------------------
	.section	.nv.global.init,"aw",@progbits
.nv.global.init:
	.type		$str,@object
	.size		$str,(.L_0 - $str)
$str:
        /*0000*/ 	.byte	0x41, 0x63, 0x74, 0x69, 0x76, 0x61, 0x74, 0x69, 0x6f, 0x6e, 0x20, 0x72, 0x65, 0x71, 0x75, 0x69
        /*0010*/ 	.byte	0x72, 0x65, 0x64, 0x20, 0x69, 0x6e, 0x20, 0x6c, 0x61, 0x79, 0x65, 0x72, 0x20, 0x66, 0x75, 0x6e
        /*0020*/ 	.byte	0x63, 0x20, 0x61, 0x64, 0x64, 0x5f, 0x61, 0x6e, 0x64, 0x5f, 0x61, 0x63, 0x74, 0x69, 0x76, 0x61
        /*0030*/ 	.byte	0x74, 0x65, 0x00
.L_0:


//--------------------- .nv.shared.reserved.0     --------------------------
	.section	.nv.shared.reserved.0,"aw",@nobits
	.weak		__nv_reservedSMEM_offset_0_alias
	.size		__nv_reservedSMEM_offset_0_alias, 0, 64
	.other		__nv_reservedSMEM_offset_0_alias,@"STO_CUDA_RESERVED_SHARED STV_DEFAULT"
__nv_reservedSMEM_offset_0_alias:
	.zero		0
	.zero		64


//--------------------- .nv.constant0._Z16add_and_activatePfS_iic --------------------------
	.section	.nv.constant0._Z16add_and_activatePfS_iic,"a",@progbits
	.sectionflags	@""
	.align	4
.nv.constant0._Z16add_and_activatePfS_iic:
	.zero		921


//--------------------- .nv.constant0._Z7softmaxPfii --------------------------
	.section	.nv.constant0._Z7softmaxPfii,"a",@progbits
	.sectionflags	@""
	.align	4
.nv.constant0._Z7softmaxPfii:
	.zero		912


//--------------------- SYMBOLS --------------------------

	.type		.nv.reservedSmem.offset0,@object
	.size		.nv.reservedSmem.offset0,0x4
	.type		vprintf,@function
